	.target	sm_100a

	.elftype	@"ET_EXEC"


//--------------------- .note.nv.tkinfo           --------------------------
	.section	.note.nv.tkinfo,"",@"SHT_NOTE"
	.sectionflags	@"SHF_NOTE_NV_TKINFO"
	.tkinfo
        /*0018*/ 	.word	0x00000002
        /*0030*/ 	.string	""
        /*0030*/ 	.string	"ptxas"
        /*0030*/ 	.string	"Cuda compilation tools, release 13.0, V13.0.88"
        /*0030*/ 	.string	"Build cuda_13.0.r13.0/compiler.36424714_0"
        /*0030*/ 	.string	"-arch sm_100a -m 64 "



//--------------------- .note.nv.cuinfo           --------------------------
	.section	.note.nv.cuinfo,"",@"SHT_NOTE"
	.sectionflags	@"SHF_NOTE_NV_CUINFO"
        /*0018*/ 	.short	0x0002
        /*001a*/ 	.short	0x0064
        /*001c*/ 	.short	0x0082
	.zero		2


//--------------------- .nv.info                  --------------------------
	.section	.nv.info,"",@"SHT_CUDA_INFO"
	.align	4


	//----- nvinfo : EIATTR_REGCOUNT
	.align		4
        /*0000*/ 	.byte	0x04, 0x2f
        /*0002*/ 	.short	(.L_19 - .L_18)
	.align		4
.L_18:
        /*0004*/ 	.word	index@(_ZN7cutlass13device_kernelINS_4gemm6kernel13GemmUniversalIN4cute5tupleIJiiiiEEENS1_10collective13CollectiveMmaINS1_35MainloopSm100TmaUmmaWarpSpecializedILi6ELi2ELi4ENS5_IJNS4_1CILi1EEESB_SB_EEEEENS5_IJNSA_ILi128EEENSA_ILi64EEESF_EEEaNS5_IJlSB_lEEEaSH_NS4_8TiledMMAINS4_8MMA_AtomIJNS4_15SM100_MMA_S8_SSIaaiLi128ELi64ELNS4_4UMMA5MajorE0ELSM_0ELNSL_8SaturateE0EEEEEENS4_6LayoutISC_NS5_IJNSA_ILi0EEESR_SR_EEEEENS5_IJNS4_10UnderscoreESU_SU_EEEEENS4_13SM90_TMA_LOADENS4_14ComposedLayoutINS4_7SwizzleILi2ELi4ELi3EEENS4_18smem_ptr_flag_bitsILi8EEENSQ_INS5_IJNSA_ILi8EEESF_EEENS5_IJSF_SB_EEEEEEEvNS4_8identityESX_S17_vS18_EENS_8epilogue10collective18CollectiveEpilogueINS1A_23Sm100TmaWarpSpecializedILi1ELi1ELi64ELb0ELb0EEEJSG_NS5_IJNSQ_ISE_SB_EENSQ_ISF_SB_EEEEEaSH_aSH_NS1A_6fusion15FusionCallbacksIS1E_NS1I_17LinearCombinationIaiaiLNS_15FloatRoundStyleE2EEESG_S1H_JEEENS4_5SM1004TMEM4LOAD26SM100_TMEM_LOAD_32dp32b64xESX_S17_NS4_39AutoVectorizingCopyWithAssumedAlignmentILi128EEENS4_14SM90_TMA_STOREES17_S1T_S1T_EEEvvEEEEvNT_6ParamsE)
        /*0008*/ 	.word	0x000000c6


	//----- nvinfo : EIATTR_FRAME_SIZE
	.align		4
.L_19:
        /*000c*/ 	.byte	0x04, 0x11
        /*000e*/ 	.short	(.L_21 - .L_20)
	.align		4
.L_20:
        /*0010*/ 	.word	index@($__internal_2_$__cuda_sm10x_tcgen05_guardrail_trap_unallocated_columns_being_dealloced)
        /*0014*/ 	.word	0x00000000


	//----- nvinfo : EIATTR_FRAME_SIZE
	.align		4
.L_21:
        /*0018*/ 	.byte	0x04, 0x11
        /*001a*/ 	.short	(.L_23 - .L_22)
	.align		4
.L_22:
        /*001c*/ 	.word	index@($__internal_1_$__cuda_sm10x_tcgen05_guardrail_trap_phase_invalid_during_alloc)
        /*0020*/ 	.word	0x00000000


	//----- nvinfo : EIATTR_FRAME_SIZE
	.align		4
.L_23:
        /*0024*/ 	.byte	0x04, 0x11
        /*0026*/ 	.short	(.L_25 - .L_24)
	.align		4
.L_24:
        /*0028*/ 	.word	index@($__internal_0_$__cuda_sm10x_tcgen05_guardrail_trap_col_being_dealloced_not_returned_by_alloc)
        /*002c*/ 	.word	0x00000000


	//----- nvinfo : EIATTR_FRAME_SIZE
	.align		4
.L_25:
        /*0030*/ 	.byte	0x04, 0x11
        /*0032*/ 	.short	(.L_27 - .L_26)
	.align		4
.L_26:
        /*0034*/ 	.word	index@(_ZN7cutlass13device_kernelINS_4gemm6kernel13GemmUniversalIN4cute5tupleIJiiiiEEENS1_10collective13CollectiveMmaINS1_35MainloopSm100TmaUmmaWarpSpecializedILi6ELi2ELi4ENS5_IJNS4_1CILi1EEESB_SB_EEEEENS5_IJNSA_ILi128EEENSA_ILi64EEESF_EEEaNS5_IJlSB_lEEEaSH_NS4_8TiledMMAINS4_8MMA_AtomIJNS4_15SM100_MMA_S8_SSIaaiLi128ELi64ELNS4_4UMMA5MajorE0ELSM_0ELNSL_8SaturateE0EEEEEENS4_6LayoutISC_NS5_IJNSA_ILi0EEESR_SR_EEEEENS5_IJNS4_10UnderscoreESU_SU_EEEEENS4_13SM90_TMA_LOADENS4_14ComposedLayoutINS4_7SwizzleILi2ELi4ELi3EEENS4_18smem_ptr_flag_bitsILi8EEENSQ_INS5_IJNSA_ILi8EEESF_EEENS5_IJSF_SB_EEEEEEEvNS4_8identityESX_S17_vS18_EENS_8epilogue10collective18CollectiveEpilogueINS1A_23Sm100TmaWarpSpecializedILi1ELi1ELi64ELb0ELb0EEEJSG_NS5_IJNSQ_ISE_SB_EENSQ_ISF_SB_EEEEEaSH_aSH_NS1A_6fusion15FusionCallbacksIS1E_NS1I_17LinearCombinationIaiaiLNS_15FloatRoundStyleE2EEESG_S1H_JEEENS4_5SM1004TMEM4LOAD26SM100_TMEM_LOAD_32dp32b64xESX_S17_NS4_39AutoVectorizingCopyWithAssumedAlignmentILi128EEENS4_14SM90_TMA_STOREES17_S1T_S1T_EEEvvEEEEvNT_6ParamsE)
        /*0038*/ 	.word	0x00000000


	//----- nvinfo : EIATTR_MIN_STACK_SIZE
	.align		4
.L_27:
        /*003c*/ 	.byte	0x04, 0x12
        /*003e*/ 	.short	(.L_29 - .L_28)
	.align		4
.L_28:
        /*0040*/ 	.word	index@(_ZN7cutlass13device_kernelINS_4gemm6kernel13GemmUniversalIN4cute5tupleIJiiiiEEENS1_10collective13CollectiveMmaINS1_35MainloopSm100TmaUmmaWarpSpecializedILi6ELi2ELi4ENS5_IJNS4_1CILi1EEESB_SB_EEEEENS5_IJNSA_ILi128EEENSA_ILi64EEESF_EEEaNS5_IJlSB_lEEEaSH_NS4_8TiledMMAINS4_8MMA_AtomIJNS4_15SM100_MMA_S8_SSIaaiLi128ELi64ELNS4_4UMMA5MajorE0ELSM_0ELNSL_8SaturateE0EEEEEENS4_6LayoutISC_NS5_IJNSA_ILi0EEESR_SR_EEEEENS5_IJNS4_10UnderscoreESU_SU_EEEEENS4_13SM90_TMA_LOADENS4_14ComposedLayoutINS4_7SwizzleILi2ELi4ELi3EEENS4_18smem_ptr_flag_bitsILi8EEENSQ_INS5_IJNSA_ILi8EEESF_EEENS5_IJSF_SB_EEEEEEEvNS4_8identityESX_S17_vS18_EENS_8epilogue10collective18CollectiveEpilogueINS1A_23Sm100TmaWarpSpecializedILi1ELi1ELi64ELb0ELb0EEEJSG_NS5_IJNSQ_ISE_SB_EENSQ_ISF_SB_EEEEEaSH_aSH_NS1A_6fusion15FusionCallbacksIS1E_NS1I_17LinearCombinationIaiaiLNS_15FloatRoundStyleE2EEESG_S1H_JEEENS4_5SM1004TMEM4LOAD26SM100_TMEM_LOAD_32dp32b64xESX_S17_NS4_39AutoVectorizingCopyWithAssumedAlignmentILi128EEENS4_14SM90_TMA_STOREES17_S1T_S1T_EEEvvEEEEvNT_6ParamsE)
        /*0044*/ 	.word	0x00000000
.L_29:


//--------------------- .nv.compat                --------------------------
	.section	.nv.compat,"",@"SHT_CUDA_COMPAT_INFO"
	.align	4
        /*0000*/ 	.byte	0x02, 0x09, 0x01, 0x00, 0x02, 0x02, 0x03, 0x00, 0x02, 0x05, 0x06, 0x00, 0x03, 0x07, 0x01, 0x01
        /*0010*/ 	.byte	0x02, 0x03, 0x01, 0x00, 0x02, 0x06, 0x01, 0x00, 0x04, 0x0b, 0x08, 0x00, 0x01, 0x00, 0x00, 0x00
        /*0020*/ 	.byte	0x00, 0x00, 0x00, 0x00


//--------------------- .nv.info._ZN7cutlass13device_kernelINS_4gemm6kernel13GemmUniversalIN4cute5tupleIJiiiiEEENS1_10collective13CollectiveMmaINS1_35MainloopSm100TmaUmmaWarpSpecializedILi6ELi2ELi4ENS5_IJNS4_1CILi1EEESB_SB_EEEEENS5_IJNSA_ILi128EEENSA_ILi64EEESF_EEEaNS5_IJlSB_lEEEaSH_NS4_8TiledMMAINS4_8MMA_AtomIJNS4_15SM100_MMA_S8_SSIaaiLi128ELi64ELNS4_4UMMA5MajorE0ELSM_0ELNSL_8SaturateE0EEEEEENS4_6LayoutISC_NS5_IJNSA_ILi0EEESR_SR_EEEEENS5_IJNS4_10UnderscoreESU_SU_EEEEENS4_13SM90_TMA_LOADENS4_14ComposedLayoutINS4_7SwizzleILi2ELi4ELi3EEENS4_18smem_ptr_flag_bitsILi8EEENSQ_INS5_IJNSA_ILi8EEESF_EEENS5_IJSF_SB_EEEEEEEvNS4_8identityESX_S17_vS18_EENS_8epilogue10collective18CollectiveEpilogueINS1A_23Sm100TmaWarpSpecializedILi1ELi1ELi64ELb0ELb0EEEJSG_NS5_IJNSQ_ISE_SB_EENSQ_ISF_SB_EEEEEaSH_aSH_NS1A_6fusion15FusionCallbacksIS1E_NS1I_17LinearCombinationIaiaiLNS_15FloatRoundStyleE2EEESG_S1H_JEEENS4_5SM1004TMEM4LOAD26SM100_TMEM_LOAD_32dp32b64xESX_S17_NS4_39AutoVectorizingCopyWithAssumedAlignmentILi128EEENS4_14SM90_TMA_STOREES17_S1T_S1T_EEEvvEEEEvNT_6ParamsE --------------------------
	.section	.nv.info._ZN7cutlass13device_kernelINS_4gemm6kernel13GemmUniversalIN4cute5tupleIJiiiiEEENS1_10collective13CollectiveMmaINS1_35MainloopSm100TmaUmmaWarpSpecializedILi6ELi2ELi4ENS5_IJNS4_1CILi1EEESB_SB_EEEEENS5_IJNSA_ILi128EEENSA_ILi64EEESF_EEEaNS5_IJlSB_lEEEaSH_NS4_8TiledMMAINS4_8MMA_AtomIJNS4_15SM100_MMA_S8_SSIaaiLi128ELi64ELNS4_4UMMA5MajorE0ELSM_0ELNSL_8SaturateE0EEEEEENS4_6LayoutISC_NS5_IJNSA_ILi0EEESR_SR_EEEEENS5_IJNS4_10UnderscoreESU_SU_EEEEENS4_13SM90_TMA_LOADENS4_14ComposedLayoutINS4_7SwizzleILi2ELi4ELi3EEENS4_18smem_ptr_flag_bitsILi8EEENSQ_INS5_IJNSA_ILi8EEESF_EEENS5_IJSF_SB_EEEEEEEvNS4_8identityESX_S17_vS18_EENS_8epilogue10collective18CollectiveEpilogueINS1A_23Sm100TmaWarpSpecializedILi1ELi1ELi64ELb0ELb0EEEJSG_NS5_IJNSQ_ISE_SB_EENSQ_ISF_SB_EEEEEaSH_aSH_NS1A_6fusion15FusionCallbacksIS1E_NS1I_17LinearCombinationIaiaiLNS_15FloatRoundStyleE2EEESG_S1H_JEEENS4_5SM1004TMEM4LOAD26SM100_TMEM_LOAD_32dp32b64xESX_S17_NS4_39AutoVectorizingCopyWithAssumedAlignmentILi128EEENS4_14SM90_TMA_STOREES17_S1T_S1T_EEEvvEEEEvNT_6ParamsE,"",@"SHT_CUDA_INFO"
	.sectionflags	@""
	.align	4


	//----- nvinfo : EIATTR_CUDA_API_VERSION
	.align		4
        /*0000*/ 	.byte	0x04, 0x37
        /*0002*/ 	.short	(.L_31 - .L_30)
.L_30:
        /*0004*/ 	.word	0x00000082


	//----- nvinfo : EIATTR_KPARAM_INFO
	.align		4
.L_31:
        /*0008*/ 	.byte	0x04, 0x17
        /*000a*/ 	.short	(.L_33 - .L_32)
.L_32:
        /*000c*/ 	.word	0x00000000
        /*0010*/ 	.short	0x0000
        /*0012*/ 	.short	0x0000
        /*0014*/ 	.byte	0x00, 0xf0, 0x01, 0x20


	//----- nvinfo : EIATTR_AT_ENTRY_FRAGMENTS
	.align		4
.L_33:
        /*0018*/ 	.byte	0x04, 0x4f
        /*001a*/ 	.short	(.L_35 - .L_34)


	//   ....[0]....
.L_34:
        /*001c*/ 	.word	0x00000006


	//----- nvinfo : EIATTR_RESERVED_SMEM_USED
	.align		4
.L_35:
        /*0020*/ 	.byte	0x01, 0x41
	.zero		2


	//----- nvinfo : EIATTR_SPARSE_MMA_MASK
	.align		4
        /*0024*/ 	.byte	0x03, 0x50
        /*0026*/ 	.short	0x0000


	//----- nvinfo : EIATTR_TCGEN05_1CTA_USED
	.align		4
        /*0028*/ 	.byte	0x01, 0x51
	.zero		2


	//----- nvinfo : EIATTR_MAXREG_COUNT
	.align		4
        /*002c*/ 	.byte	0x03, 0x1b
        /*002e*/ 	.short	0x00ff


	//----- nvinfo : EIATTR_NUM_BARRIERS
	.align		4
        /*0030*/ 	.byte	0x02, 0x4c
        /*0032*/ 	.byte	0x07
	.zero		1


	//----- nvinfo : EIATTR_EXTERNS
	.align		4
        /*0034*/ 	.byte	0x04, 0x0f
        /*0036*/ 	.short	(.L_37 - .L_36)


	//   ....[0]....
	.align		4
.L_36:
        /*0038*/ 	.word	index@(__assertfail)


	//----- nvinfo : EIATTR_MERCURY_ISA_VERSION
	.align		4
.L_37:
        /*003c*/ 	.byte	0x03, 0x5f
        /*003e*/ 	.short	0x0101


	//----- nvinfo : EIATTR_INT_WARP_WIDE_INSTR_OFFSETS
	.align		4
        /*0040*/ 	.byte	0x04, 0x31
        /*0042*/ 	.short	(.L_39 - .L_38)


	//   ....[0]....
.L_38:
        /*0044*/ 	.word	0x00001dd0


	//   ....[1]....
        /*0048*/ 	.word	0x00003860


	//   ....[2]....
        /*004c*/ 	.word	0x00003880


	//   ....[3]....
        /*0050*/ 	.word	0x000038b0


	//   ....[4]....
        /*0054*/ 	.word	0x000042c0


	//   ....[5]....
        /*0058*/ 	.word	0x000043b0


	//----- nvinfo : EIATTR_COOP_GROUP_MASK_REGIDS
	.align		4
.L_39:
        /*005c*/ 	.byte	0x04, 0x29
        /*005e*/ 	.short	(.L_41 - .L_40)


	//   ....[0]....
.L_40:
        /*0060*/ 	.word	0xffffffff


	//   ....[1]....
        /*0064*/ 	.word	0xffffffff


	//   ....[2]....
        /*0068*/ 	.word	0xffffffff


	//   ....[3]....
        /*006c*/ 	.word	0xffffffff


	//   ....[4]....
        /*0070*/ 	.word	0xffffffff


	//   ....[5]....
        /*0074*/ 	.word	0xffffffff


	//   ....[6]....
        /*0078*/ 	.word	0xffffffff


	//   ....[7]....
        /*007c*/ 	.word	0xffffffff


	//   ....[8]....
        /*0080*/ 	.word	0xffffffff


	//   ....[9]....
        /*0084*/ 	.word	0xffffffff


	//   ....[10]....
        /*0088*/ 	.word	0xffffffff


	//   ....[11]....
        /*008c*/ 	.word	0xffffffff


	//   ....[12]....
        /*0090*/ 	.word	0xffffffff


	//----- nvinfo : EIATTR_COOP_GROUP_INSTR_OFFSETS
	.align		4
.L_41:
        /*0094*/ 	.byte	0x04, 0x28
        /*0096*/ 	.short	(.L_43 - .L_42)


	//   ....[0]....
.L_42:
        /*0098*/ 	.word	0x00000090


	//   ....[1]....
        /*009c*/ 	.word	0x000004d0


	//   ....[2]....
        /*00a0*/ 	.word	0x00000680


	//   ....[3]....
        /*00a4*/ 	.word	0x000007c0


	//   ....[4]....
        /*00a8*/ 	.word	0x000008c0


	//   ....[5]....
        /*00ac*/ 	.word	0x00000a30


	//   ....[6]....
        /*00b0*/ 	.word	0x00000bd0


	//   ....[7]....
        /*00b4*/ 	.word	0x00001cb0


	//   ....[8]....
        /*00b8*/ 	.word	0x00002bb0


	//   ....[9]....
        /*00bc*/ 	.word	0x00002dc0


	//   ....[10]....
        /*00c0*/ 	.word	0x00002df0


	//   ....[11]....
        /*00c4*/ 	.word	0x00003740


	//   ....[12]....
        /*00c8*/ 	.word	0x00003970


	//----- nvinfo : EIATTR_VRC_CTA_INIT_COUNT
	.align		4
.L_43:
        /*00cc*/ 	.byte	0x02, 0x4a
        /*00ce*/ 	.byte	0x80
	.zero		1


	//----- nvinfo : EIATTR_SYSCALL_OFFSETS
	.align		4
        /*00d0*/ 	.byte	0x04, 0x46
        /*00d2*/ 	.short	(.L_45 - .L_44)


	//   ....[0]....
.L_44:
        /*00d4*/ 	.word	0x00004de0


	//   ....[1]....
        /*00d8*/ 	.word	0x00004f20


	//   ....[2]....
        /*00dc*/ 	.word	0x000056c0


	//----- nvinfo : EIATTR_MBARRIER_INSTR_OFFSETS
	.align		4
.L_45:
        /*00e0*/ 	.byte	0x04, 0x39
        /*00e2*/ 	.short	(.L_47 - .L_46)


	//   ....[0]....
.L_46:
        /*00e4*/ 	.word	0x000005b0
        /*00e8*/ 	.word	0x000000ff
        /*00ec*/ 	.word	0x00000000
        /*00f0*/ 	.short	0x0100
        /*00f2*/ 	.byte	0x05
	.zero		1


	//   ....[1]....
        /*00f4*/ 	.word	0x000005c0
        /*00f8*/ 	.word	0x000000ff
        /*00fc*/ 	.word	0x00000030
        /*0100*/ 	.short	0x0100
        /*0102*/ 	.byte	0x05
	.zero		1


	//   ....[2]....
        /*0104*/ 	.word	0x000005d0
        /*0108*/ 	.word	0x000000ff
        /*010c*/ 	.word	0x00000008
        /*0110*/ 	.short	0x0100
        /*0112*/ 	.byte	0x05
	.zero		1


	//   ....[3]....
        /*0114*/ 	.word	0x000005e0
        /*0118*/ 	.word	0x000000ff
        /*011c*/ 	.word	0x00000038
        /*0120*/ 	.short	0x0100
        /*0122*/ 	.byte	0x05
	.zero		1


	//   ....[4]....
        /*0124*/ 	.word	0x000005f0
        /*0128*/ 	.word	0x000000ff
        /*012c*/ 	.word	0x00000010
        /*0130*/ 	.short	0x0100
        /*0132*/ 	.byte	0x05
	.zero		1


	//   ....[5]....
        /*0134*/ 	.word	0x00000600
        /*0138*/ 	.word	0x000000ff
        /*013c*/ 	.word	0x00000040
        /*0140*/ 	.short	0x0100
        /*0142*/ 	.byte	0x05
	.zero		1


	//   ....[6]....
        /*0144*/ 	.word	0x00000610
        /*0148*/ 	.word	0x000000ff
        /*014c*/ 	.word	0x00000018
        /*0150*/ 	.short	0x0100
        /*0152*/ 	.byte	0x05
	.zero		1


	//   ....[7]....
        /*0154*/ 	.word	0x00000620
        /*0158*/ 	.word	0x000000ff
        /*015c*/ 	.word	0x00000048
        /*0160*/ 	.short	0x0100
        /*0162*/ 	.byte	0x05
	.zero		1


	//   ....[8]....
        /*0164*/ 	.word	0x00000630
        /*0168*/ 	.word	0x000000ff
        /*016c*/ 	.word	0x00000020
        /*0170*/ 	.short	0x0100
        /*0172*/ 	.byte	0x05
	.zero		1


	//   ....[9]....
        /*0174*/ 	.word	0x00000640
        /*0178*/ 	.word	0x000000ff
        /*017c*/ 	.word	0x00000050
        /*0180*/ 	.short	0x0100
        /*0182*/ 	.byte	0x05
	.zero		1


	//   ....[10]....
        /*0184*/ 	.word	0x00000650
        /*0188*/ 	.word	0x000000ff
        /*018c*/ 	.word	0x00000028
        /*0190*/ 	.short	0x0100
        /*0192*/ 	.byte	0x05
	.zero		1


	//   ....[11]....
        /*0194*/ 	.word	0x00000660
        /*0198*/ 	.word	0x000000ff
        /*019c*/ 	.word	0x00000058
        /*01a0*/ 	.short	0x0100
        /*01a2*/ 	.byte	0x05
	.zero		1


	//   ....[12]....
        /*01a4*/ 	.word	0x00000790
        /*01a8*/ 	.word	0x000000ff
        /*01ac*/ 	.word	0x00000060
        /*01b0*/ 	.short	0x0100
        /*01b2*/ 	.byte	0x06
	.zero		1


	//   ....[13]....
        /*01b4*/ 	.word	0x000007a0
        /*01b8*/ 	.word	0x000000ff
        /*01bc*/ 	.word	0x00000068
        /*01c0*/ 	.short	0x0100
        /*01c2*/ 	.byte	0x06
	.zero		1


	//   ....[14]....
        /*01c4*/ 	.word	0x00000890
        /*01c8*/ 	.word	0x000000ff
        /*01cc*/ 	.word	0x00000070
        /*01d0*/ 	.short	0x0100
        /*01d2*/ 	.byte	0x05
	.zero		1


	//   ....[15]....
        /*01d4*/ 	.word	0x000008a0
        /*01d8*/ 	.word	0x000000ff
        /*01dc*/ 	.word	0x00000078
        /*01e0*/ 	.short	0x0100
        /*01e2*/ 	.byte	0x05
	.zero		1


	//   ....[16]....
        /*01e4*/ 	.word	0x000009e0
        /*01e8*/ 	.word	0x000000ff
        /*01ec*/ 	.word	0x00000080
        /*01f0*/ 	.short	0x0100
        /*01f2*/ 	.byte	0x05
	.zero		1


	//   ....[17]....
        /*01f4*/ 	.word	0x000009f0
        /*01f8*/ 	.word	0x000000ff
        /*01fc*/ 	.word	0x00000090
        /*0200*/ 	.short	0x0100
        /*0202*/ 	.byte	0x05
	.zero		1


	//   ....[18]....
        /*0204*/ 	.word	0x00000a00
        /*0208*/ 	.word	0x000000ff
        /*020c*/ 	.word	0x00000088
        /*0210*/ 	.short	0x0100
        /*0212*/ 	.byte	0x05
	.zero		1


	//   ....[19]....
        /*0214*/ 	.word	0x00000a10
        /*0218*/ 	.word	0x000000ff
        /*021c*/ 	.word	0x00000098
        /*0220*/ 	.short	0x0100
        /*0222*/ 	.byte	0x05
	.zero		1


	//   ....[20]....
        /*0224*/ 	.word	0x00000b40
        /*0228*/ 	.word	0x000000ff
        /*022c*/ 	.word	0x000000a0
        /*0230*/ 	.short	0x0100
        /*0232*/ 	.byte	0x06
	.zero		1


	//   ....[21]....
        /*0234*/ 	.word	0x00000b50
        /*0238*/ 	.word	0x000000ff
        /*023c*/ 	.word	0x000000c0
        /*0240*/ 	.short	0x0100
        /*0242*/ 	.byte	0x06
	.zero		1


	//   ....[22]....
        /*0244*/ 	.word	0x00000b60
        /*0248*/ 	.word	0x000000ff
        /*024c*/ 	.word	0x000000a8
        /*0250*/ 	.short	0x0100
        /*0252*/ 	.byte	0x06
	.zero		1


	//   ....[23]....
        /*0254*/ 	.word	0x00000b70
        /*0258*/ 	.word	0x000000ff
        /*025c*/ 	.word	0x000000c8
        /*0260*/ 	.short	0x0100
        /*0262*/ 	.byte	0x06
	.zero		1


	//   ....[24]....
        /*0264*/ 	.word	0x00000b80
        /*0268*/ 	.word	0x000000ff
        /*026c*/ 	.word	0x000000b0
        /*0270*/ 	.short	0x0100
        /*0272*/ 	.byte	0x06
	.zero		1


	//   ....[25]....
        /*0274*/ 	.word	0x00000b90
        /*0278*/ 	.word	0x000000ff
        /*027c*/ 	.word	0x000000d0
        /*0280*/ 	.short	0x0100
        /*0282*/ 	.byte	0x06
	.zero		1


	//   ....[26]....
        /*0284*/ 	.word	0x00000ba0
        /*0288*/ 	.word	0x000000ff
        /*028c*/ 	.word	0x000000b8
        /*0290*/ 	.short	0x0100
        /*0292*/ 	.byte	0x06
	.zero		1


	//   ....[27]....
        /*0294*/ 	.word	0x00000bb0
        /*0298*/ 	.word	0x000000ff
        /*029c*/ 	.word	0x000000d8
        /*02a0*/ 	.short	0x0100
        /*02a2*/ 	.byte	0x06
	.zero		1


	//   ....[28]....
        /*02a4*/ 	.word	0x00000ca0
        /*02a8*/ 	.word	0x000000ff
        /*02ac*/ 	.word	0x000000e0
        /*02b0*/ 	.short	0x0100
        /*02b2*/ 	.byte	0x05
	.zero		1


	//   ....[29]....
        /*02b4*/ 	.word	0x00000cb0
        /*02b8*/ 	.word	0x000000ff
        /*02bc*/ 	.word	0x000000f0
        /*02c0*/ 	.short	0x0100
        /*02c2*/ 	.byte	0x05
	.zero		1


	//   ....[30]....
        /*02c4*/ 	.word	0x00000cc0
        /*02c8*/ 	.word	0x000000ff
        /*02cc*/ 	.word	0x000000e8
        /*02d0*/ 	.short	0x0100
        /*02d2*/ 	.byte	0x05
	.zero		1


	//   ....[31]....
        /*02d4*/ 	.word	0x00000cd0
        /*02d8*/ 	.word	0x000000ff
        /*02dc*/ 	.word	0x000000f8
        /*02e0*/ 	.short	0x0100
        /*02e2*/ 	.byte	0x05
	.zero		1


	//   ....[32]....
        /*02e4*/ 	.word	0x000015b0
        /*02e8*/ 	.word	0x00000003
        /*02ec*/ 	.word	0x000000f0
        /*02f0*/ 	.short	0x010a
        /*02f2*/ 	.byte	0xff
	.zero		1


	//   ....[33]....
        /*02f4*/ 	.word	0x000015e0
        /*02f8*/ 	.word	0x00000003
        /*02fc*/ 	.word	0x000000e0
        /*0300*/ 	.short	0x0101
        /*0302*/ 	.byte	0xff
	.zero		1


	//   ....[34]....
        /*0304*/ 	.word	0x000016b0
        /*0308*/ 	.word	0x000000ff
        /*030c*/ 	.word	0x00000030
        /*0310*/ 	.short	0x010a
        /*0312*/ 	.byte	0x08
	.zero		1


	//   ....[35]....
        /*0314*/ 	.word	0x00001750
        /*0318*/ 	.word	0x000000ff
        /*031c*/ 	.word	0x00000030
        /*0320*/ 	.short	0x010a
        /*0322*/ 	.byte	0x21
	.zero		1


	//   ....[36]....
        /*0324*/ 	.word	0x000018a0
        /*0328*/ 	.word	0x000000ff
        /*032c*/ 	.word	0x00000030
        /*0330*/ 	.short	0x010a
        /*0332*/ 	.byte	0x08
	.zero		1


	//   ....[37]....
        /*0334*/ 	.word	0x000019b0
        /*0338*/ 	.word	0x000000ff
        /*033c*/ 	.word	0x00000078
        /*0340*/ 	.short	0x0101
        /*0342*/ 	.byte	0x04
	.zero		1


	//   ....[38]....
        /*0344*/ 	.word	0x000019d0
        /*0348*/ 	.word	0x000000ff
        /*034c*/ 	.word	0x00000030
        /*0350*/ 	.short	0x010a
        /*0352*/ 	.byte	0x08
	.zero		1


	//   ....[39]....
        /*0354*/ 	.word	0x00001a50
        /*0358*/ 	.word	0x000000ff
        /*035c*/ 	.word	0x00000030
        /*0360*/ 	.short	0x010a
        /*0362*/ 	.byte	0x11
	.zero		1


	//   ....[40]....
        /*0364*/ 	.word	0x00001ba0
        /*0368*/ 	.word	0x000000ff
        /*036c*/ 	.word	0x00000030
        /*0370*/ 	.short	0x010a
        /*0372*/ 	.byte	0x08
	.zero		1


	//   ....[41]....
        /*0374*/ 	.word	0x00001ce0
        /*0378*/ 	.word	0x00000002
        /*037c*/ 	.word	0x00000080
        /*0380*/ 	.short	0x010a
        /*0382*/ 	.byte	0xff
	.zero		1


	//   ....[42]....
        /*0384*/ 	.word	0x00001da0
        /*0388*/ 	.word	0x00000002
        /*038c*/ 	.word	0x00000000
        /*0390*/ 	.short	0x0101
        /*0392*/ 	.byte	0xff
	.zero		1


	//   ....[43]....
        /*0394*/ 	.word	0x00002300
        /*0398*/ 	.word	0x000000ff
        /*039c*/ 	.word	0x00000000
        /*03a0*/ 	.short	0x010a
        /*03a2*/ 	.byte	0x05
	.zero		1


	//   ....[44]....
        /*03a4*/ 	.word	0x00002390
        /*03a8*/ 	.word	0x000000ff
        /*03ac*/ 	.word	0x00000000
        /*03b0*/ 	.short	0x010a
        /*03b2*/ 	.byte	0x05
	.zero		1


	//   ....[45]....
        /*03b4*/ 	.word	0x00002420
        /*03b8*/ 	.word	0x000000ff
        /*03bc*/ 	.word	0x00000000
        /*03c0*/ 	.short	0x010a
        /*03c2*/ 	.byte	0x05
	.zero		1


	//   ....[46]....
        /*03c4*/ 	.word	0x000024b0
        /*03c8*/ 	.word	0x000000ff
        /*03cc*/ 	.word	0x00000000
        /*03d0*/ 	.short	0x010a
        /*03d2*/ 	.byte	0x05
	.zero		1


	//   ....[47]....
        /*03d4*/ 	.word	0x00002540
        /*03d8*/ 	.word	0x000000ff
        /*03dc*/ 	.word	0x00000000
        /*03e0*/ 	.short	0x010a
        /*03e2*/ 	.byte	0x05
	.zero		1


	//   ....[48]....
        /*03e4*/ 	.word	0x000025e0
        /*03e8*/ 	.word	0x00000000
        /*03ec*/ 	.word	0x00000000
        /*03f0*/ 	.short	0x010a
        /*03f2*/ 	.byte	0xff
	.zero		1


	//   ....[49]....
        /*03f4*/ 	.word	0x00002700
        /*03f8*/ 	.word	0x00000000
        /*03fc*/ 	.word	0x000000e0
        /*0400*/ 	.short	0x010a
        /*0402*/ 	.byte	0xff
	.zero		1


	//   ....[50]....
        /*0404*/ 	.word	0x00002760
        /*0408*/ 	.word	0x00000004
        /*040c*/ 	.word	0x00000000
        /*0410*/ 	.short	0x0101
        /*0412*/ 	.byte	0xff
	.zero		1


	//   ....[51]....
        /*0414*/ 	.word	0x00002780
        /*0418*/ 	.word	0x000000ff
        /*041c*/ 	.word	0x00000090
        /*0420*/ 	.short	0x010a
        /*0422*/ 	.byte	0x05
	.zero		1


	//   ....[52]....
        /*0424*/ 	.word	0x000028a0
        /*0428*/ 	.word	0x00000000
        /*042c*/ 	.word	0x00000080
        /*0430*/ 	.short	0x010a
        /*0432*/ 	.byte	0xff
	.zero		1


	//   ....[53]....
        /*0434*/ 	.word	0x000029b0
        /*0438*/ 	.word	0x00000000
        /*043c*/ 	.word	0x00000000
        /*0440*/ 	.short	0x0101
        /*0442*/ 	.byte	0xff
	.zero		1


	//   ....[54]....
        /*0444*/ 	.word	0x00002a40
        /*0448*/ 	.word	0x000000ff
        /*044c*/ 	.word	0x00000090
        /*0450*/ 	.short	0x0106
        /*0452*/ 	.byte	0x05
	.zero		1


	//   ....[55]....
        /*0454*/ 	.word	0x00002a60
        /*0458*/ 	.word	0x000000ff
        /*045c*/ 	.word	0x00000090
        /*0460*/ 	.short	0x010a
        /*0462*/ 	.byte	0x05
	.zero		1


	//   ....[56]....
        /*0464*/ 	.word	0x00002af0
        /*0468*/ 	.word	0x000000ff
        /*046c*/ 	.word	0x00000090
        /*0470*/ 	.short	0x0106
        /*0472*/ 	.byte	0x04
	.zero		1


	//   ....[57]....
        /*0474*/ 	.word	0x00002b30
        /*0478*/ 	.word	0x00000000
        /*047c*/ 	.word	0x00000090
        /*0480*/ 	.short	0x010a
        /*0482*/ 	.byte	0xff
	.zero		1


	//   ....[58]....
        /*0484*/ 	.word	0x00003030
        /*0488*/ 	.word	0x00000000
        /*048c*/ 	.word	0x00000080
        /*0490*/ 	.short	0x010a
        /*0492*/ 	.byte	0xff
	.zero		1


	//   ....[59]....
        /*0494*/ 	.word	0x00003140
        /*0498*/ 	.word	0x00000003
        /*049c*/ 	.word	0x00000000
        /*04a0*/ 	.short	0x0101
        /*04a2*/ 	.byte	0xff
	.zero		1


	//   ....[60]....
        /*04a4*/ 	.word	0x00003150
        /*04a8*/ 	.word	0x000000ff
        /*04ac*/ 	.word	0x00000000
        /*04b0*/ 	.short	0x010a
        /*04b2*/ 	.byte	0x04
	.zero		1


	//   ....[61]....
        /*04b4*/ 	.word	0x00003170
        /*04b8*/ 	.word	0x000000ff
        /*04bc*/ 	.word	0x000000c0
        /*04c0*/ 	.short	0x010a
        /*04c2*/ 	.byte	0x08
	.zero		1


	//   ....[62]....
        /*04c4*/ 	.word	0x00003240
        /*04c8*/ 	.word	0x000000ff
        /*04cc*/ 	.word	0x00000000
        /*04d0*/ 	.short	0x010a
        /*04d2*/ 	.byte	0x07
	.zero		1


	//   ....[63]....
        /*04d4*/ 	.word	0x00003380
        /*04d8*/ 	.word	0x000000ff
        /*04dc*/ 	.word	0x00000000
        /*04e0*/ 	.short	0x010a
        /*04e2*/ 	.byte	0x04
	.zero		1


	//   ....[64]....
        /*04e4*/ 	.word	0x00003570
        /*04e8*/ 	.word	0x000000ff
        /*04ec*/ 	.word	0x00000000
        /*04f0*/ 	.short	0x010a
        /*04f2*/ 	.byte	0x05
	.zero		1


	//   ....[65]....
        /*04f4*/ 	.word	0x00003600
        /*04f8*/ 	.word	0x000000ff
        /*04fc*/ 	.word	0x00000000
        /*0500*/ 	.short	0x010a
        /*0502*/ 	.byte	0x05
	.zero		1


	//   ....[66]....
        /*0504*/ 	.word	0x00003690
        /*0508*/ 	.word	0x000000ff
        /*050c*/ 	.word	0x00000000
        /*0510*/ 	.short	0x010a
        /*0512*/ 	.byte	0x05
	.zero		1


	//   ....[67]....
        /*0514*/ 	.word	0x00003720
        /*0518*/ 	.word	0x000000ff
        /*051c*/ 	.word	0x00000000
        /*0520*/ 	.short	0x010a
        /*0522*/ 	.byte	0x07
	.zero		1


	//   ....[68]....
        /*0524*/ 	.word	0x00003b60
        /*0528*/ 	.word	0x00000000
        /*052c*/ 	.word	0x00000080
        /*0530*/ 	.short	0x010a
        /*0532*/ 	.byte	0xff
	.zero		1


	//   ....[69]....
        /*0534*/ 	.word	0x00003c50
        /*0538*/ 	.word	0x00000000
        /*053c*/ 	.word	0x00000000
        /*0540*/ 	.short	0x0101
        /*0542*/ 	.byte	0xff
	.zero		1


	//   ....[70]....
        /*0544*/ 	.word	0x00003f70
        /*0548*/ 	.word	0x000000ff
        /*054c*/ 	.word	0x00000078
        /*0550*/ 	.short	0x010a
        /*0552*/ 	.byte	0x06
	.zero		1


	//   ....[71]....
        /*0554*/ 	.word	0x000040f0
        /*0558*/ 	.word	0x000000ff
        /*055c*/ 	.word	0x00000068
        /*0560*/ 	.short	0x010a
        /*0562*/ 	.byte	0x06
	.zero		1


	//   ....[72]....
        /*0564*/ 	.word	0x00004420
        /*0568*/ 	.word	0x000000ff
        /*056c*/ 	.word	0x00000060
        /*0570*/ 	.short	0x010b
        /*0572*/ 	.byte	0x06
	.zero		1


	//   ....[73]....
        /*0574*/ 	.word	0x00004440
        /*0578*/ 	.word	0x000000ff
        /*057c*/ 	.word	0x00000000
        /*0580*/ 	.short	0x0101
        /*0582*/ 	.byte	0x25
	.zero		1


	//   ....[74]....
        /*0584*/ 	.word	0x00004480
        /*0588*/ 	.word	0x00000000
        /*058c*/ 	.word	0x00000068
        /*0590*/ 	.short	0x010a
        /*0592*/ 	.byte	0xff
	.zero		1


	//   ....[75]....
        /*0594*/ 	.word	0x000047f0
        /*0598*/ 	.word	0x00000000
        /*059c*/ 	.word	0x00000080
        /*05a0*/ 	.short	0x010a
        /*05a2*/ 	.byte	0xff
	.zero		1


	//   ....[76]....
        /*05a4*/ 	.word	0x00004900
        /*05a8*/ 	.word	0x00000000
        /*05ac*/ 	.word	0x00000000
        /*05b0*/ 	.short	0x0101
        /*05b2*/ 	.byte	0xff
	.zero		1


	//   ....[77]....
        /*05b4*/ 	.word	0x000052a0
        /*05b8*/ 	.word	0x000000ff
        /*05bc*/ 	.word	0x00000060
        /*05c0*/ 	.short	0x010a
        /*05c2*/ 	.byte	0x2b
	.zero		1


	//   ....[78]....
        /*05c4*/ 	.word	0x000052b0
        /*05c8*/ 	.word	0x00000094
        /*05cc*/ 	.word	0x000000a0
        /*05d0*/ 	.short	0x010a
        /*05d2*/ 	.byte	0xff
	.zero		1


	//   ....[79]....
        /*05d4*/ 	.word	0x00005440
        /*05d8*/ 	.word	0x000000ff
        /*05dc*/ 	.word	0x00000060
        /*05e0*/ 	.short	0x010a
        /*05e2*/ 	.byte	0x2b
	.zero		1


	//   ....[80]....
        /*05e4*/ 	.word	0x00005540
        /*05e8*/ 	.word	0x000000ff
        /*05ec*/ 	.word	0x00000000
        /*05f0*/ 	.short	0x0101
        /*05f2*/ 	.byte	0x04
	.zero		1


	//   ....[81]....
        /*05f4*/ 	.word	0x000055a0
        /*05f8*/ 	.word	0x00000094
        /*05fc*/ 	.word	0x000000a0
        /*0600*/ 	.short	0x010a
        /*0602*/ 	.byte	0xff
	.zero		1


	//   ....[82]....
        /*0604*/ 	.word	0x00005910
        /*0608*/ 	.word	0x000000ff
        /*060c*/ 	.word	0x00000000
        /*0610*/ 	.short	0x0101
        /*0612*/ 	.byte	0x05
	.zero		1


	//   ....[83]....
        /*0614*/ 	.word	0x00006b00
        /*0618*/ 	.word	0x00000003
        /*061c*/ 	.word	0x000000f0
        /*0620*/ 	.short	0x010a
        /*0622*/ 	.byte	0xff
	.zero		1


	//   ....[84]....
        /*0624*/ 	.word	0x00006b60
        /*0628*/ 	.word	0x00000002
        /*062c*/ 	.word	0x00000030
        /*0630*/ 	.short	0x010a
        /*0632*/ 	.byte	0xff
	.zero		1


	//   ....[85]....
        /*0634*/ 	.word	0x00006bc0
        /*0638*/ 	.word	0x00000002
        /*063c*/ 	.word	0x00000030
        /*0640*/ 	.short	0x010a
        /*0642*/ 	.byte	0xff
	.zero		1


	//   ....[86]....
        /*0644*/ 	.word	0x00006c10
        /*0648*/ 	.word	0x00000002
        /*064c*/ 	.word	0x00000080
        /*0650*/ 	.short	0x010a
        /*0652*/ 	.byte	0xff
	.zero		1


	//   ....[87]....
        /*0654*/ 	.word	0x00006c70
        /*0658*/ 	.word	0x00000000
        /*065c*/ 	.word	0x00000000
        /*0660*/ 	.short	0x010a
        /*0662*/ 	.byte	0xff
	.zero		1


	//   ....[88]....
        /*0664*/ 	.word	0x00006cd0
        /*0668*/ 	.word	0x00000000
        /*066c*/ 	.word	0x00000000
        /*0670*/ 	.short	0x010a
        /*0672*/ 	.byte	0xff
	.zero		1


	//   ....[89]....
        /*0674*/ 	.word	0x00006d30
        /*0678*/ 	.word	0x00000000
        /*067c*/ 	.word	0x00000000
        /*0680*/ 	.short	0x010a
        /*0682*/ 	.byte	0xff
	.zero		1


	//   ....[90]....
        /*0684*/ 	.word	0x00006d90
        /*0688*/ 	.word	0x00000000
        /*068c*/ 	.word	0x00000000
        /*0690*/ 	.short	0x010a
        /*0692*/ 	.byte	0xff
	.zero		1


	//   ....[91]....
        /*0694*/ 	.word	0x00006df0
        /*0698*/ 	.word	0x00000000
        /*069c*/ 	.word	0x00000000
        /*06a0*/ 	.short	0x010a
        /*06a2*/ 	.byte	0xff
	.zero		1


	//   ....[92]....
        /*06a4*/ 	.word	0x00006e40
        /*06a8*/ 	.word	0x00000000
        /*06ac*/ 	.word	0x000000e0
        /*06b0*/ 	.short	0x010a
        /*06b2*/ 	.byte	0xff
	.zero		1


	//   ....[93]....
        /*06b4*/ 	.word	0x00006ea0
        /*06b8*/ 	.word	0x00000000
        /*06bc*/ 	.word	0x00000090
        /*06c0*/ 	.short	0x010a
        /*06c2*/ 	.byte	0xff
	.zero		1


	//   ....[94]....
        /*06c4*/ 	.word	0x00006ef0
        /*06c8*/ 	.word	0x00000000
        /*06cc*/ 	.word	0x00000080
        /*06d0*/ 	.short	0x010a
        /*06d2*/ 	.byte	0xff
	.zero		1


	//   ....[95]....
        /*06d4*/ 	.word	0x00006f50
        /*06d8*/ 	.word	0x00000000
        /*06dc*/ 	.word	0x00000090
        /*06e0*/ 	.short	0x010a
        /*06e2*/ 	.byte	0xff
	.zero		1


	//   ....[96]....
        /*06e4*/ 	.word	0x00006fa0
        /*06e8*/ 	.word	0x00000000
        /*06ec*/ 	.word	0x00000080
        /*06f0*/ 	.short	0x010a
        /*06f2*/ 	.byte	0xff
	.zero		1


	//   ....[97]....
        /*06f4*/ 	.word	0x00007000
        /*06f8*/ 	.word	0x00000003
        /*06fc*/ 	.word	0x000000c0
        /*0700*/ 	.short	0x010a
        /*0702*/ 	.byte	0xff
	.zero		1


	//   ....[98]....
        /*0704*/ 	.word	0x00007060
        /*0708*/ 	.word	0x00000000
        /*070c*/ 	.word	0x00000000
        /*0710*/ 	.short	0x010a
        /*0712*/ 	.byte	0xff
	.zero		1


	//   ....[99]....
        /*0714*/ 	.word	0x000070c0
        /*0718*/ 	.word	0x00000000
        /*071c*/ 	.word	0x00000000
        /*0720*/ 	.short	0x010a
        /*0722*/ 	.byte	0xff
	.zero		1


	//   ....[100]....
        /*0724*/ 	.word	0x00007120
        /*0728*/ 	.word	0x00000000
        /*072c*/ 	.word	0x00000000
        /*0730*/ 	.short	0x010a
        /*0732*/ 	.byte	0xff
	.zero		1


	//   ....[101]....
        /*0734*/ 	.word	0x00007180
        /*0738*/ 	.word	0x00000000
        /*073c*/ 	.word	0x00000000
        /*0740*/ 	.short	0x010a
        /*0742*/ 	.byte	0xff
	.zero		1


	//   ....[102]....
        /*0744*/ 	.word	0x000071e0
        /*0748*/ 	.word	0x00000000
        /*074c*/ 	.word	0x00000000
        /*0750*/ 	.short	0x010a
        /*0752*/ 	.byte	0xff
	.zero		1


	//   ....[103]....
        /*0754*/ 	.word	0x00007230
        /*0758*/ 	.word	0x00000000
        /*075c*/ 	.word	0x00000080
        /*0760*/ 	.short	0x010a
        /*0762*/ 	.byte	0xff
	.zero		1


	//   ....[104]....
        /*0764*/ 	.word	0x00007290
        /*0768*/ 	.word	0x00000000
        /*076c*/ 	.word	0x00000078
        /*0770*/ 	.short	0x010a
        /*0772*/ 	.byte	0xff
	.zero		1


	//   ....[105]....
        /*0774*/ 	.word	0x000072f0
        /*0778*/ 	.word	0x00000003
        /*077c*/ 	.word	0x00000068
        /*0780*/ 	.short	0x010a
        /*0782*/ 	.byte	0xff
	.zero		1


	//   ....[106]....
        /*0784*/ 	.word	0x00007340
        /*0788*/ 	.word	0x00000000
        /*078c*/ 	.word	0x00000080
        /*0790*/ 	.short	0x010a
        /*0792*/ 	.byte	0xff
	.zero		1


	//   ....[107]....
        /*0794*/ 	.word	0x000073a0
        /*0798*/ 	.word	0x00000000
        /*079c*/ 	.word	0x00000060
        /*07a0*/ 	.short	0x010a
        /*07a2*/ 	.byte	0xff
	.zero		1


	//   ....[108]....
        /*07a4*/ 	.word	0x000073f0
        /*07a8*/ 	.word	0x00000094
        /*07ac*/ 	.word	0x000000a0
        /*07b0*/ 	.short	0x010a
        /*07b2*/ 	.byte	0xff
	.zero		1


	//----- nvinfo : EIATTR_NUM_MBARRIERS
	.align		4
.L_47:
        /*07b4*/ 	.byte	0x03, 0x38
        /*07b6*/ 	.short	0x0020


	//----- nvinfo : EIATTR_EXIT_INSTR_OFFSETS
	.align		4
        /*07b8*/ 	.byte	0x04, 0x1c
        /*07ba*/ 	.short	(.L_49 - .L_48)


	//   ....[0]....
.L_48:
        /*07bc*/ 	.word	0x00002610


	//   ....[1]....
        /*07c0*/ 	.word	0x00002b00


	//   ....[2]....
        /*07c4*/ 	.word	0x00002b60


	//   ....[3]....
        /*07c8*/ 	.word	0x00003980


	//   ....[4]....
        /*07cc*/ 	.word	0x000044b0


	//   ....[5]....
        /*07d0*/ 	.word	0x000044f0


	//   ....[6]....
        /*07d4*/ 	.word	0x00006af0


	//----- nvinfo : EIATTR_MAX_THREADS
	.align		4
.L_49:
        /*07d8*/ 	.byte	0x04, 0x05
        /*07da*/ 	.short	(.L_51 - .L_50)
.L_50:
        /*07dc*/ 	.word	0x00000100
        /*07e0*/ 	.word	0x00000001
        /*07e4*/ 	.word	0x00000001


	//----- nvinfo : EIATTR_CRS_STACK_SIZE
	.align		4
.L_51:
        /*07e8*/ 	.byte	0x04, 0x1e
        /*07ea*/ 	.short	(.L_53 - .L_52)
.L_52:
        /*07ec*/ 	.word	0x00000000


	//----- nvinfo : EIATTR_CBANK_PARAM_SIZE
	.align		4
.L_53:
        /*07f0*/ 	.byte	0x03, 0x19
        /*07f2*/ 	.short	0x0800


	//----- nvinfo : EIATTR_PARAM_CBANK
	.align		4
        /*07f4*/ 	.byte	0x04, 0x0a
        /*07f6*/ 	.short	(.L_55 - .L_54)
	.align		4
.L_54:
        /*07f8*/ 	.word	index@(.nv.constant0._ZN7cutlass13device_kernelINS_4gemm6kernel13GemmUniversalIN4cute5tupleIJiiiiEEENS1_10collective13CollectiveMmaINS1_35MainloopSm100TmaUmmaWarpSpecializedILi6ELi2ELi4ENS5_IJNS4_1CILi1EEESB_SB_EEEEENS5_IJNSA_ILi128EEENSA_ILi64EEESF_EEEaNS5_IJlSB_lEEEaSH_NS4_8TiledMMAINS4_8MMA_AtomIJNS4_15SM100_MMA_S8_SSIaaiLi128ELi64ELNS4_4UMMA5MajorE0ELSM_0ELNSL_8SaturateE0EEEEEENS4_6LayoutISC_NS5_IJNSA_ILi0EEESR_SR_EEEEENS5_IJNS4_10UnderscoreESU_SU_EEEEENS4_13SM90_TMA_LOADENS4_14ComposedLayoutINS4_7SwizzleILi2ELi4ELi3EEENS4_18smem_ptr_flag_bitsILi8EEENSQ_INS5_IJNSA_ILi8EEESF_EEENS5_IJSF_SB_EEEEEEEvNS4_8identityESX_S17_vS18_EENS_8epilogue10collective18CollectiveEpilogueINS1A_23Sm100TmaWarpSpecializedILi1ELi1ELi64ELb0ELb0EEEJSG_NS5_IJNSQ_ISE_SB_EENSQ_ISF_SB_EEEEEaSH_aSH_NS1A_6fusion15FusionCallbacksIS1E_NS1I_17LinearCombinationIaiaiLNS_15FloatRoundStyleE2EEESG_S1H_JEEENS4_5SM1004TMEM4LOAD26SM100_TMEM_LOAD_32dp32b64xESX_S17_NS4_39AutoVectorizingCopyWithAssumedAlignmentILi128EEENS4_14SM90_TMA_STOREES17_S1T_S1T_EEEvvEEEEvNT_6ParamsE)
        /*07fc*/ 	.short	0x0380
        /*07fe*/ 	.short	0x0800


	//----- nvinfo : EIATTR_SW_WAR
	.align		4
.L_55:
        /*0800*/ 	.byte	0x04, 0x36
        /*0802*/ 	.short	(.L_57 - .L_56)
.L_56:
        /*0804*/ 	.word	0x00000008
.L_57:


//--------------------- .nv.callgraph             --------------------------
	.section	.nv.callgraph,"",@"SHT_CUDA_CALLGRAPH"
	.align	4
	.sectionentsize	8
	.align		4
        /*0000*/ 	.word	0x00000000
	.align		4
        /*0004*/ 	.word	0xffffffff
	.align		4
        /*0008*/ 	.word	index@(_ZN7cutlass13device_kernelINS_4gemm6kernel13GemmUniversalIN4cute5tupleIJiiiiEEENS1_10collective13CollectiveMmaINS1_35MainloopSm100TmaUmmaWarpSpecializedILi6ELi2ELi4ENS5_IJNS4_1CILi1EEESB_SB_EEEEENS5_IJNSA_ILi128EEENSA_ILi64EEESF_EEEaNS5_IJlSB_lEEEaSH_NS4_8TiledMMAINS4_8MMA_AtomIJNS4_15SM100_MMA_S8_SSIaaiLi128ELi64ELNS4_4UMMA5MajorE0ELSM_0ELNSL_8SaturateE0EEEEEENS4_6LayoutISC_NS5_IJNSA_ILi0EEESR_SR_EEEEENS5_IJNS4_10UnderscoreESU_SU_EEEEENS4_13SM90_TMA_LOADENS4_14ComposedLayoutINS4_7SwizzleILi2ELi4ELi3EEENS4_18smem_ptr_flag_bitsILi8EEENSQ_INS5_IJNSA_ILi8EEESF_EEENS5_IJSF_SB_EEEEEEEvNS4_8identityESX_S17_vS18_EENS_8epilogue10collective18CollectiveEpilogueINS1A_23Sm100TmaWarpSpecializedILi1ELi1ELi64ELb0ELb0EEEJSG_NS5_IJNSQ_ISE_SB_EENSQ_ISF_SB_EEEEEaSH_aSH_NS1A_6fusion15FusionCallbacksIS1E_NS1I_17LinearCombinationIaiaiLNS_15FloatRoundStyleE2EEESG_S1H_JEEENS4_5SM1004TMEM4LOAD26SM100_TMEM_LOAD_32dp32b64xESX_S17_NS4_39AutoVectorizingCopyWithAssumedAlignmentILi128EEENS4_14SM90_TMA_STOREES17_S1T_S1T_EEEvvEEEEvNT_6ParamsE)
	.align		4
        /*000c*/ 	.word	index@(__assertfail)
	.align		4
        /*0010*/ 	.word	0x00000000
	.align		4
        /*0014*/ 	.word	0xfffffffe
	.align		4
        /*0018*/ 	.word	0x00000000
	.align		4
        /*001c*/ 	.word	0xfffffffd
	.align		4
        /*0020*/ 	.word	0x00000000
	.align		4
        /*0024*/ 	.word	0xfffffffc


//--------------------- .nv.constant4             --------------------------
	.section	.nv.constant4,"a",@progbits
	.align	8
	.align		8
.nv.constant4:
        /*0000*/ 	.dword	__assertfail
	.align		8
        /*0008*/ 	.dword	__unnamed_1
	.align		8
        /*0010*/ 	.dword	__unnamed_2
	.align		8
        /*0018*/ 	.dword	_ZN40_INTERNAL_5541f545_4_k_cu_32fa070d_338454cuda3std3__45__cpo5beginE
	.align		8
        /*0020*/ 	.dword	_ZN40_INTERNAL_5541f545_4_k_cu_32fa070d_338454cuda3std3__45__cpo3endE
	.align		8
        /*0028*/ 	.dword	_ZN40_INTERNAL_5541f545_4_k_cu_32fa070d_338454cuda3std3__45__cpo6cbeginE
	.align		8
        /*0030*/ 	.dword	_ZN40_INTERNAL_5541f545_4_k_cu_32fa070d_338454cuda3std3__45__cpo4cendE
	.align		8
        /*0038*/ 	.dword	_ZN40_INTERNAL_5541f545_4_k_cu_32fa070d_338454cuda3std3__442_GLOBAL__N__5541f545_4_k_cu_32fa070d_338456ignoreE
	.align		8
        /*0040*/ 	.dword	_ZN40_INTERNAL_5541f545_4_k_cu_32fa070d_338454cuda3std3__419piecewise_constructE
	.align		8
        /*0048*/ 	.dword	_ZN40_INTERNAL_5541f545_4_k_cu_32fa070d_338454cuda3std3__48in_placeE
	.align		8
        /*0050*/ 	.dword	_ZN40_INTERNAL_5541f545_4_k_cu_32fa070d_338454cuda3std6ranges3__45__cpo4swapE
	.align		8
        /*0058*/ 	.dword	_ZN40_INTERNAL_5541f545_4_k_cu_32fa070d_338454cuda3std6ranges3__45__cpo9iter_moveE
	.align		8
        /*0060*/ 	.dword	_ZN40_INTERNAL_5541f545_4_k_cu_32fa070d_338454cute7productE
	.align		8
        /*0068*/ 	.dword	_ZN40_INTERNAL_5541f545_4_k_cu_32fa070d_338454cute1_E
	.align		8
        /*0070*/ 	.dword	$str$25
	.align		8
        /*0078*/ 	.dword	$str$26
	.align		8
        /*0080*/ 	.dword	$str$27
	.align		8
        /*0088*/ 	.dword	$str$28


//--------------------- .text._ZN7cutlass13device_kernelINS_4gemm6kernel13GemmUniversalIN4cute5tupleIJiiiiEEENS1_10collective13CollectiveMmaINS1_35MainloopSm100TmaUmmaWarpSpecializedILi6ELi2ELi4ENS5_IJNS4_1CILi1EEESB_SB_EEEEENS5_IJNSA_ILi128EEENSA_ILi64EEESF_EEEaNS5_IJlSB_lEEEaSH_NS4_8TiledMMAINS4_8MMA_AtomIJNS4_15SM100_MMA_S8_SSIaaiLi128ELi64ELNS4_4UMMA5MajorE0ELSM_0ELNSL_8SaturateE0EEEEEENS4_6LayoutISC_NS5_IJNSA_ILi0EEESR_SR_EEEEENS5_IJNS4_10UnderscoreESU_SU_EEEEENS4_13SM90_TMA_LOADENS4_14ComposedLayoutINS4_7SwizzleILi2ELi4ELi3EEENS4_18smem_ptr_flag_bitsILi8EEENSQ_INS5_IJNSA_ILi8EEESF_EEENS5_IJSF_SB_EEEEEEEvNS4_8identityESX_S17_vS18_EENS_8epilogue10collective18CollectiveEpilogueINS1A_23Sm100TmaWarpSpecializedILi1ELi1ELi64ELb0ELb0EEEJSG_NS5_IJNSQ_ISE_SB_EENSQ_ISF_SB_EEEEEaSH_aSH_NS1A_6fusion15FusionCallbacksIS1E_NS1I_17LinearCombinationIaiaiLNS_15FloatRoundStyleE2EEESG_S1H_JEEENS4_5SM1004TMEM4LOAD26SM100_TMEM_LOAD_32dp32b64xESX_S17_NS4_39AutoVectorizingCopyWithAssumedAlignmentILi128EEENS4_14SM90_TMA_STOREES17_S1T_S1T_EEEvvEEEEvNT_6ParamsE --------------------------
	.section	.text._ZN7cutlass13device_kernelINS_4gemm6kernel13GemmUniversalIN4cute5tupleIJiiiiEEENS1_10collective13CollectiveMmaINS1_35MainloopSm100TmaUmmaWarpSpecializedILi6ELi2ELi4ENS5_IJNS4_1CILi1EEESB_SB_EEEEENS5_IJNSA_ILi128EEENSA_ILi64EEESF_EEEaNS5_IJlSB_lEEEaSH_NS4_8TiledMMAINS4_8MMA_AtomIJNS4_15SM100_MMA_S8_SSIaaiLi128ELi64ELNS4_4UMMA5MajorE0ELSM_0ELNSL_8SaturateE0EEEEEENS4_6LayoutISC_NS5_IJNSA_ILi0EEESR_SR_EEEEENS5_IJNS4_10UnderscoreESU_SU_EEEEENS4_13SM90_TMA_LOADENS4_14ComposedLayoutINS4_7SwizzleILi2ELi4ELi3EEENS4_18smem_ptr_flag_bitsILi8EEENSQ_INS5_IJNSA_ILi8EEESF_EEENS5_IJSF_SB_EEEEEEEvNS4_8identityESX_S17_vS18_EENS_8epilogue10collective18CollectiveEpilogueINS1A_23Sm100TmaWarpSpecializedILi1ELi1ELi64ELb0ELb0EEEJSG_NS5_IJNSQ_ISE_SB_EENSQ_ISF_SB_EEEEEaSH_aSH_NS1A_6fusion15FusionCallbacksIS1E_NS1I_17LinearCombinationIaiaiLNS_15FloatRoundStyleE2EEESG_S1H_JEEENS4_5SM1004TMEM4LOAD26SM100_TMEM_LOAD_32dp32b64xESX_S17_NS4_39AutoVectorizingCopyWithAssumedAlignmentILi128EEENS4_14SM90_TMA_STOREES17_S1T_S1T_EEEvvEEEEvNT_6ParamsE,"ax",@progbits
	.align	128
.text._ZN7cutlass13device_kernelINS_4gemm6kernel13GemmUniversalIN4cute5tupleIJiiiiEEENS1_10collective13CollectiveMmaINS1_35MainloopSm100TmaUmmaWarpSpecializedILi6ELi2ELi4ENS5_IJNS4_1CILi1EEESB_SB_EEEEENS5_IJNSA_ILi128EEENSA_ILi64EEESF_EEEaNS5_IJlSB_lEEEaSH_NS4_8TiledMMAINS4_8MMA_AtomIJNS4_15SM100_MMA_S8_SSIaaiLi128ELi64ELNS4_4UMMA5MajorE0ELSM_0ELNSL_8SaturateE0EEEEEENS4_6LayoutISC_NS5_IJNSA_ILi0EEESR_SR_EEEEENS5_IJNS4_10UnderscoreESU_SU_EEEEENS4_13SM90_TMA_LOADENS4_14ComposedLayoutINS4_7SwizzleILi2ELi4ELi3EEENS4_18smem_ptr_flag_bitsILi8EEENSQ_INS5_IJNSA_ILi8EEESF_EEENS5_IJSF_SB_EEEEEEEvNS4_8identityESX_S17_vS18_EENS_8epilogue10collective18CollectiveEpilogueINS1A_23Sm100TmaWarpSpecializedILi1ELi1ELi64ELb0ELb0EEEJSG_NS5_IJNSQ_ISE_SB_EENSQ_ISF_SB_EEEEEaSH_aSH_NS1A_6fusion15FusionCallbacksIS1E_NS1I_17LinearCombinationIaiaiLNS_15FloatRoundStyleE2EEESG_S1H_JEEENS4_5SM1004TMEM4LOAD26SM100_TMEM_LOAD_32dp32b64xESX_S17_NS4_39AutoVectorizingCopyWithAssumedAlignmentILi128EEENS4_14SM90_TMA_STOREES17_S1T_S1T_EEEvvEEEEvNT_6ParamsE:
        .type           _ZN7cutlass13device_kernelINS_4gemm6kernel13GemmUniversalIN4cute5tupleIJiiiiEEENS1_10collective13CollectiveMmaINS1_35MainloopSm100TmaUmmaWarpSpecializedILi6ELi2ELi4ENS5_IJNS4_1CILi1EEESB_SB_EEEEENS5_IJNSA_ILi128EEENSA_ILi64EEESF_EEEaNS5_IJlSB_lEEEaSH_NS4_8TiledMMAINS4_8MMA_AtomIJNS4_15SM100_MMA_S8_SSIaaiLi128ELi64ELNS4_4UMMA5MajorE0ELSM_0ELNSL_8SaturateE0EEEEEENS4_6LayoutISC_NS5_IJNSA_ILi0EEESR_SR_EEEEENS5_IJNS4_10UnderscoreESU_SU_EEEEENS4_13SM90_TMA_LOADENS4_14ComposedLayoutINS4_7SwizzleILi2ELi4ELi3EEENS4_18smem_ptr_flag_bitsILi8EEENSQ_INS5_IJNSA_ILi8EEESF_EEENS5_IJSF_SB_EEEEEEEvNS4_8identityESX_S17_vS18_EENS_8epilogue10collective18CollectiveEpilogueINS1A_23Sm100TmaWarpSpecializedILi1ELi1ELi64ELb0ELb0EEEJSG_NS5_IJNSQ_ISE_SB_EENSQ_ISF_SB_EEEEEaSH_aSH_NS1A_6fusion15FusionCallbacksIS1E_NS1I_17LinearCombinationIaiaiLNS_15FloatRoundStyleE2EEESG_S1H_JEEENS4_5SM1004TMEM4LOAD26SM100_TMEM_LOAD_32dp32b64xESX_S17_NS4_39AutoVectorizingCopyWithAssumedAlignmentILi128EEENS4_14SM90_TMA_STOREES17_S1T_S1T_EEEvvEEEEvNT_6ParamsE,@function
        .size           _ZN7cutlass13device_kernelINS_4gemm6kernel13GemmUniversalIN4cute5tupleIJiiiiEEENS1_10collective13CollectiveMmaINS1_35MainloopSm100TmaUmmaWarpSpecializedILi6ELi2ELi4ENS5_IJNS4_1CILi1EEESB_SB_EEEEENS5_IJNSA_ILi128EEENSA_ILi64EEESF_EEEaNS5_IJlSB_lEEEaSH_NS4_8TiledMMAINS4_8MMA_AtomIJNS4_15SM100_MMA_S8_SSIaaiLi128ELi64ELNS4_4UMMA5MajorE0ELSM_0ELNSL_8SaturateE0EEEEEENS4_6LayoutISC_NS5_IJNSA_ILi0EEESR_SR_EEEEENS5_IJNS4_10UnderscoreESU_SU_EEEEENS4_13SM90_TMA_LOADENS4_14ComposedLayoutINS4_7SwizzleILi2ELi4ELi3EEENS4_18smem_ptr_flag_bitsILi8EEENSQ_INS5_IJNSA_ILi8EEESF_EEENS5_IJSF_SB_EEEEEEEvNS4_8identityESX_S17_vS18_EENS_8epilogue10collective18CollectiveEpilogueINS1A_23Sm100TmaWarpSpecializedILi1ELi1ELi64ELb0ELb0EEEJSG_NS5_IJNSQ_ISE_SB_EENSQ_ISF_SB_EEEEEaSH_aSH_NS1A_6fusion15FusionCallbacksIS1E_NS1I_17LinearCombinationIaiaiLNS_15FloatRoundStyleE2EEESG_S1H_JEEENS4_5SM1004TMEM4LOAD26SM100_TMEM_LOAD_32dp32b64xESX_S17_NS4_39AutoVectorizingCopyWithAssumedAlignmentILi128EEENS4_14SM90_TMA_STOREES17_S1T_S1T_EEEvvEEEEvNT_6ParamsE,(.L_x_134 - _ZN7cutlass13device_kernelINS_4gemm6kernel13GemmUniversalIN4cute5tupleIJiiiiEEENS1_10collective13CollectiveMmaINS1_35MainloopSm100TmaUmmaWarpSpecializedILi6ELi2ELi4ENS5_IJNS4_1CILi1EEESB_SB_EEEEENS5_IJNSA_ILi128EEENSA_ILi64EEESF_EEEaNS5_IJlSB_lEEEaSH_NS4_8TiledMMAINS4_8MMA_AtomIJNS4_15SM100_MMA_S8_SSIaaiLi128ELi64ELNS4_4UMMA5MajorE0ELSM_0ELNSL_8SaturateE0EEEEEENS4_6LayoutISC_NS5_IJNSA_ILi0EEESR_SR_EEEEENS5_IJNS4_10UnderscoreESU_SU_EEEEENS4_13SM90_TMA_LOADENS4_14ComposedLayoutINS4_7SwizzleILi2ELi4ELi3EEENS4_18smem_ptr_flag_bitsILi8EEENSQ_INS5_IJNSA_ILi8EEESF_EEENS5_IJSF_SB_EEEEEEEvNS4_8identityESX_S17_vS18_EENS_8epilogue10collective18CollectiveEpilogueINS1A_23Sm100TmaWarpSpecializedILi1ELi1ELi64ELb0ELb0EEEJSG_NS5_IJNSQ_ISE_SB_EENSQ_ISF_SB_EEEEEaSH_aSH_NS1A_6fusion15FusionCallbacksIS1E_NS1I_17LinearCombinationIaiaiLNS_15FloatRoundStyleE2EEESG_S1H_JEEENS4_5SM1004TMEM4LOAD26SM100_TMEM_LOAD_32dp32b64xESX_S17_NS4_39AutoVectorizingCopyWithAssumedAlignmentILi128EEENS4_14SM90_TMA_STOREES17_S1T_S1T_EEEvvEEEEvNT_6ParamsE)
        .other          _ZN7cutlass13device_kernelINS_4gemm6kernel13GemmUniversalIN4cute5tupleIJiiiiEEENS1_10collective13CollectiveMmaINS1_35MainloopSm100TmaUmmaWarpSpecializedILi6ELi2ELi4ENS5_IJNS4_1CILi1EEESB_SB_EEEEENS5_IJNSA_ILi128EEENSA_ILi64EEESF_EEEaNS5_IJlSB_lEEEaSH_NS4_8TiledMMAINS4_8MMA_AtomIJNS4_15SM100_MMA_S8_SSIaaiLi128ELi64ELNS4_4UMMA5MajorE0ELSM_0ELNSL_8SaturateE0EEEEEENS4_6LayoutISC_NS5_IJNSA_ILi0EEESR_SR_EEEEENS5_IJNS4_10UnderscoreESU_SU_EEEEENS4_13SM90_TMA_LOADENS4_14ComposedLayoutINS4_7SwizzleILi2ELi4ELi3EEENS4_18smem_ptr_flag_bitsILi8EEENSQ_INS5_IJNSA_ILi8EEESF_EEENS5_IJSF_SB_EEEEEEEvNS4_8identityESX_S17_vS18_EENS_8epilogue10collective18CollectiveEpilogueINS1A_23Sm100TmaWarpSpecializedILi1ELi1ELi64ELb0ELb0EEEJSG_NS5_IJNSQ_ISE_SB_EENSQ_ISF_SB_EEEEEaSH_aSH_NS1A_6fusion15FusionCallbacksIS1E_NS1I_17LinearCombinationIaiaiLNS_15FloatRoundStyleE2EEESG_S1H_JEEENS4_5SM1004TMEM4LOAD26SM100_TMEM_LOAD_32dp32b64xESX_S17_NS4_39AutoVectorizingCopyWithAssumedAlignmentILi128EEENS4_14SM90_TMA_STOREES17_S1T_S1T_EEEvvEEEEvNT_6ParamsE,@"STO_CUDA_ENTRY STV_DEFAULT"
_ZN7cutlass13device_kernelINS_4gemm6kernel13GemmUniversalIN4cute5tupleIJiiiiEEENS1_10collective13CollectiveMmaINS1_35MainloopSm100TmaUmmaWarpSpecializedILi6ELi2ELi4ENS5_IJNS4_1CILi1EEESB_SB_EEEEENS5_IJNSA_ILi128EEENSA_ILi64EEESF_EEEaNS5_IJlSB_lEEEaSH_NS4_8TiledMMAINS4_8MMA_AtomIJNS4_15SM100_MMA_S8_SSIaaiLi128ELi64ELNS4_4UMMA5MajorE0ELSM_0ELNSL_8SaturateE0EEEEEENS4_6LayoutISC_NS5_IJNSA_ILi0EEESR_SR_EEEEENS5_IJNS4_10UnderscoreESU_SU_EEEEENS4_13SM90_TMA_LOADENS4_14ComposedLayoutINS4_7SwizzleILi2ELi4ELi3EEENS4_18smem_ptr_flag_bitsILi8EEENSQ_INS5_IJNSA_ILi8EEESF_EEENS5_IJSF_SB_EEEEEEEvNS4_8identityESX_S17_vS18_EENS_8epilogue10collective18CollectiveEpilogueINS1A_23Sm100TmaWarpSpecializedILi1ELi1ELi64ELb0ELb0EEEJSG_NS5_IJNSQ_ISE_SB_EENSQ_ISF_SB_EEEEEaSH_aSH_NS1A_6fusion15FusionCallbacksIS1E_NS1I_17LinearCombinationIaiaiLNS_15FloatRoundStyleE2EEESG_S1H_JEEENS4_5SM1004TMEM4LOAD26SM100_TMEM_LOAD_32dp32b64xESX_S17_NS4_39AutoVectorizingCopyWithAssumedAlignmentILi128EEENS4_14SM90_TMA_STOREES17_S1T_S1T_EEEvvEEEEvNT_6ParamsE:
[----:B------:R-:W1:Y:S01]  /*0000*/  LDC R1, c[0x0][0x37c] ;  /* 0x0000df00ff017b82 */ /* 0x000e620000000800 */
[----:B------:R-:W2:Y:S01]  /*0010*/  S2R R176, SR_TID.X ;  /* 0x0000000000b07919 */ /* 0x000ea20000002100 */
[----:B------:R-:W3:Y:S01]  /*0020*/  LDCU.64 UR4, c[0x0][0x890] ;  /* 0x00011200ff0477ac */ /* 0x000ee20008000a00 */
[----:B------:R-:W-:Y:S02]  /*0030*/  PRMT R168, RZ, 0x7610, R168 ;  /* 0x00007610ffa87816 */ /* 0x000fe400000000a8 */
[----:B------:R-:W-:Y:S01]  /*0040*/  ELECT P5, URZ, PT ;  /* 0x0000000000ff782f */ /* 0x000fe200038a0000 */
[----:B------:R-:W4:Y:S01]  /*0050*/  LDCU.64 UR40, c[0x0][0x358] ;  /* 0x00006b00ff2877ac */ /* 0x000f220008000a00 */
[----:B---3--:R-:W-:-:S04]  /*0060*/  UISETP.NE.U32.AND UP0, UPT, UR4, URZ, UPT ;  /* 0x000000ff0400728c */ /* 0x008fc8000bf05070 */
[----:B------:R-:W-:Y:S01]  /*0070*/  UISETP.NE.AND.EX UP0, UPT, UR5, URZ, UPT, UP0 ;  /* 0x000000ff0500728c */ /* 0x000fe2000bf05300 */
[----:B--2---:R-:W-:-:S05]  /*0080*/  SHF.R.U32.HI R181, RZ, 0x5, R176 ;  /* 0x00000005ffb57819 */ /* 0x004fca00000116b0 */
[----:B------:R-:W2:Y:S02]  /*0090*/  SHFL.IDX PT, R0, R181, RZ, 0x1f ;  /* 0x00001fffb5007589 */ /* 0x000ea400000e0000 */
[----:B--2---:R-:W-:Y:S01]  /*00a0*/  R2UR UR8, R0 ;  /* 0x00000000000872ca */ /* 0x004fe200000e0000 */
[----:B-1--4-:R-:W-:-:S14]  /*00b0*/  BRA.U UP0, `(.L_x_0) ;  /* 0x00000001002c7547 */ /* 0x012fdc000b800000 */
[----:B------:R-:W1:Y:S02]  /*00c0*/  LDCU.64 UR6, c[0x0][0x888] ;  /* 0x00011100ff0677ac */ /* 0x000e640008000a00 */
[----:B-1----:R-:W-:-:S04]  /*00d0*/  UISETP.NE.U32.AND UP0, UPT, UR6, URZ, UPT ;  /* 0x000000ff0600728c */ /* 0x002fc8000bf05070 */
[----:B------:R-:W-:-:S09]  /*00e0*/  UISETP.NE.AND.EX UP0, UPT, UR7, URZ, UPT, UP0 ;  /* 0x000000ff0700728c */ /* 0x000fd2000bf05300 */
[----:B------:R-:W-:Y:S05]  /*00f0*/  BRA.U !UP0, `(.L_x_1) ;  /* 0x0000000108107547 */ /* 0x000fea000b800000 */
[----:B------:R-:W1:Y:S02]  /*0100*/  LDC.64 R80, c[0x0][0x888] ;  /* 0x00022200ff507b82 */ /* 0x000e640000000a00 */
[----:B-1----:R1:W5:Y:S01]  /*0110*/  LDG.E R80, desc[UR40][R80.64] ;  /* 0x0000002850507981 */ /* 0x002362000c1e1900 */
[----:B------:R-:W-:Y:S01]  /*0120*/  HFMA2 R168, -RZ, RZ, 0, 5.9604644775390625e-08 ;  /* 0x00000001ffa87431 */ /* 0x000fe200000001ff */
[----:B------:R-:W-:Y:S05]  /*0130*/  BRA `(.L_x_0) ;  /* 0x00000000000c7947 */ /* 0x000fea0003800000 */
.L_x_1:
[----:B------:R-:W1:Y:S01]  /*0140*/  LDCU UR6, c[0x0][0x880] ;  /* 0x00011000ff0677ac */ /* 0x000e620008000800 */
[----:B------:R-:W-:Y:S01]  /*0150*/  HFMA2 R168, -RZ, RZ, 0, 5.9604644775390625e-08 ;  /* 0x00000001ffa87431 */ /* 0x000fe200000001ff */
[----:B-1----:R-:W-:-:S07]  /*0160*/  MOV R80, UR6 ;  /* 0x0000000600507c02 */ /* 0x002fce0008000f00 */
.L_x_0:
[----:B------:R-:W2:Y:S02]  /*0170*/  LDCU.64 UR6, c[0x0][0x8b0] ;  /* 0x00011600ff0677ac */ /* 0x000ea40008000a00 */
[----:B--2---:R-:W-:-:S04]  /*0180*/  UISETP.NE.U32.AND UP0, UPT, UR6, URZ, UPT ;  /* 0x000000ff0600728c */ /* 0x004fc8000bf05070 */
[----:B------:R-:W-:-:S09]  /*0190*/  UISETP.NE.AND.EX UP0, UPT, UR7, URZ, UPT, UP0 ;  /* 0x000000ff0700728c */ /* 0x000fd2000bf05300 */
[----:B------:R-:W-:Y:S05]  /*01a0*/  BRA.U UP0, `(.L_x_2) ;  /* 0x0000000100247547 */ /* 0x000fea000b800000 */
[----:B------:R-:W2:Y:S02]  /*01b0*/  LDCU.64 UR6, c[0x0][0x8a8] ;  /* 0x00011500ff0677ac */ /* 0x000ea40008000a00 */
[----:B--2---:R-:W-:-:S04]  /*01c0*/  UISETP.NE.U32.AND UP0, UPT, UR6, URZ, UPT ;  /* 0x000000ff0600728c */ /* 0x004fc8000bf05070 */
[----:B------:R-:W-:-:S09]  /*01d0*/  UISETP.NE.AND.EX UP0, UPT, UR7, URZ, UPT, UP0 ;  /* 0x000000ff0700728c */ /* 0x000fd2000bf05300 */
[----:B------:R-:W-:Y:S05]  /*01e0*/  BRA.U !UP0, `(.L_x_3) ;  /* 0x00000001080c7547 */ /* 0x000fea000b800000 */
[----:B------:R-:W2:Y:S02]  /*01f0*/  LDC.64 R78, c[0x0][0x8a8] ;  /* 0x00022a00ff4e7b82 */ /* 0x000ea40000000a00 */
[----:B--2---:R2:W5:Y:S01]  /*0200*/  LDG.E R78, desc[UR40][R78.64] ;  /* 0x000000284e4e7981 */ /* 0x004562000c1e1900 */
[----:B------:R-:W-:Y:S05]  /*0210*/  BRA `(.L_x_2) ;  /* 0x0000000000087947 */ /* 0x000fea0003800000 */
.L_x_3:
[----:B------:R-:W2:Y:S02]  /*0220*/  LDCU UR6, c[0x0][0x8a0] ;  /* 0x00011400ff0677ac */ /* 0x000ea40008000800 */
[----:B--2---:R-:W-:Y:S02]  /*0230*/  MOV R78, UR6 ;  /* 0x00000006004e7c02 */ /* 0x004fe40008000f00 */
.L_x_2:
[----:B------:R-:W-:Y:S01]  /*0240*/  IMAD.U32 R0, RZ, RZ, UR8 ;  /* 0x00000008ff007e24 */ /* 0x000fe2000f8e00ff */
[----:B------:R-:W-:Y:S04]  /*0250*/  BSSY.RECONVERGENT B0, `(.L_x_4) ;  /* 0x000000c000007945 */ /* 0x000fe80003800200 */
[C---:B------:R-:W-:Y:S02]  /*0260*/  ISETP.NE.OR P1, PT, R0.reuse, 0x1, !P5 ;  /* 0x000000010000780c */ /* 0x040fe40006f25670 */
[----:B------:R-:W-:-:S11]  /*0270*/  ISETP.NE.OR P0, PT, R0, 0x3, !P5 ;  /* 0x000000030000780c */ /* 0x000fd60006f05670 */
[----:B------:R-:W-:Y:S05]  /*0280*/  @P1 BRA `(.L_x_5) ;  /* 0x0000000000201947 */ /* 0x000fea0003800000 */
[----:B------:R-:W3:Y:S02]  /*0290*/  LDCU.64 UR6, c[0x0][0x348] ;  /* 0x00006900ff0677ac */ /* 0x000ee40008000a00 */
[----:B---3--:R-:W-:Y:S02]  /*02a0*/  UIADD3 UR10, UP1, UPT, UR6, 0x80, URZ ;  /* 0x00000080060a7890 */ /* 0x008fe4000ff3e0ff */
[----:B------:R-:W-:Y:S02]  /*02b0*/  UIADD3 UR6, UP0, UPT, UR6, 0x180, URZ ;  /* 0x0000018006067890 */ /* 0x000fe4000ff1e0ff */
[----:B------:R-:W-:Y:S02]  /*02c0*/  UIADD3.X UR11, UPT, UPT, URZ, UR7, URZ, UP1, !UPT ;  /* 0x00000007ff0b7290 */ /* 0x000fe40008ffe4ff */
[----:B------:R-:W-:-:S07]  /*02d0*/  UIADD3.X UR7, UPT, UPT, URZ, UR7, URZ, UP0, !UPT ;  /* 0x00000007ff077290 */ /* 0x000fce00087fe4ff */
[----:B------:R3:W-:Y:S02]  /*02e0*/  UTMACCTL.PF [UR10] ;  /* 0x000000000a0079b9 */ /* 0x0007e40008040000 */
[----:B------:R3:W-:Y:S02]  /*02f0*/  UTMACCTL.PF [UR6] ;  /* 0x00000000060079b9 */ /* 0x0007e40008040000 */
[----:B---3--:R-:W-:Y:S01]  /*0300*/  NOP ;  /* 0x0000000000007918 */ /* 0x008fe20000000000 */
.L_x_5:
[----:B------:R-:W-:Y:S05]  /*0310*/  BSYNC.RECONVERGENT B0 ;  /* 0x0000000000007941 */ /* 0x000fea0003800200 */
.L_x_4:
[----:B------:R-:W-:Y:S04]  /*0320*/  BSSY.RECONVERGENT B0, `(.L_x_6) ;  /* 0x000000a000007945 */ /* 0x000fe80003800200 */
        /* <DEDUP_REMOVED lines=9> */
.L_x_7:
[----:B------:R-:W-:Y:S05]  /*03c0*/  BSYNC.RECONVERGENT B0 ;  /* 0x0000000000007941 */ /* 0x000fea0003800200 */
.L_x_6:
[----:B------:R-:W3:Y:S01]  /*03d0*/  LDCU.64 UR6, c[0x0][0x888] ;  /* 0x00011100ff0677ac */ /* 0x000ee20008000a00 */
[----:B------:R-:W-:Y:S02]  /*03e0*/  UISETP.EQ.U32.AND UP1, UPT, UR4, URZ, UPT ;  /* 0x000000ff0400728c */ /* 0x000fe4000bf22070 */
[----:B------:R-:W-:Y:S02]  /*03f0*/  UPLOP3.LUT UP2, UPT, UPT, UPT, UPT, 0x80, 0x8 ;  /* 0x000000000008789c */ /* 0x000fe40003f4f070 */
[----:B---3--:R-:W-:-:S04]  /*0400*/  UISETP.NE.U32.AND UP0, UPT, UR6, URZ, UPT ;  /* 0x000000ff0600728c */ /* 0x008fc8000bf05070 */
[----:B------:R-:W-:-:S04]  /*0410*/  UISETP.NE.AND.EX UP0, UPT, UR7, URZ, UPT, UP0 ;  /* 0x000000ff0700728c */ /* 0x000fc8000bf05300 */
[----:B------:R-:W-:-:S04]  /*0420*/  UISETP.EQ.OR.EX UP3, UPT, UR5, URZ, !UP0, UP1 ;  /* 0x000000ff0500728c */ /* 0x000fc8000c762710 */
[----:B------:R-:W-:-:S05]  /*0430*/  UP2UR UR44, UPR, URZ, 0x8 ;  /* 0x00000008ff2c7883 */ /* 0x000fca0008000000 */
[----:B------:R-:W-:Y:S07]  /*0440*/  BRA.U !UP3, `(.L_x_8) ;  /* 0x000000010b207547 */ /* 0x000fee000b800000 */
[----:B-----5:R-:W-:Y:S01]  /*0450*/  R2UR UR6, R80 ;  /* 0x00000000500672ca */ /* 0x020fe200000e0000 */
[----:B------:R-:W-:Y:S02]  /*0460*/  UISETP.NE.U32.AND UP2, UPT, UR4, URZ, UPT ;  /* 0x000000ff0400728c */ /* 0x000fe4000bf45070 */
[----:B------:R-:W-:Y:S02]  /*0470*/  USEL UR4, URZ, 0xffffffff, UP0 ;  /* 0xffffffffff047887 */ /* 0x000fe40008000000 */
[----:B------:R-:W-:-:S08]  /*0480*/  UISETP.NE.AND.EX UP2, UPT, UR5, URZ, UPT, UP2 ;  /* 0x000000ff0500728c */ /* 0x000fd0000bf45320 */
[----:B------:R-:W-:-:S04]  /*0490*/  UISETP.NE.AND UP1, UPT, UR6, URZ, UPT ;  /* 0x000000ff0600728c */ /* 0x000fc8000bf25270 */
[----:B------:R-:W-:-:S04]  /*04a0*/  @!UP2 USEL UR4, URZ, 0xffffffff, UP1 ;  /* 0xffffffffff04a887 */ /* 0x000fc80008800000 */
[----:B------:R-:W-:-:S04]  /*04b0*/  ULOP3.LUT UR4, UR4, 0x1, URZ, 0xc0, !UPT ;  /* 0x0000000104047892 */ /* 0x000fc8000f8ec0ff */
[----:B------:R-:W-:-:S11]  /*04c0*/  UISETP.NE.U32.AND UP2, UPT, UR4, 0x1, UPT ;  /* 0x000000010400788c */ /* 0x000fd6000bf45070 */
.L_x_8:
[----:B------:R-:W3:Y:S01]  /*04d0*/  SHFL.IDX PT, R2, R181, RZ, 0x1f ;  /* 0x00001fffb5027589 */ /* 0x000ee200000e0000 */
[----:B------:R-:W-:-:S04]  /*04e0*/  UISETP.NE.AND UP1, UPT, UR8, 0x2, UPT ;  /* 0x000000020800788c */ /* 0x000fc8000bf25270 */
[----:B------:R-:W-:Y:S01]  /*04f0*/  USEL UR13, URZ, 0x1, UP1 ;  /* 0x00000001ff0d7887 */ /* 0x000fe20008800000 */
[----:B---3--:R-:W-:-:S13]  /*0500*/  ISETP.NE.AND P0, PT, R2, RZ, PT ;  /* 0x000000ff0200720c */ /* 0x008fda0003f05270 */
[----:B------:R-:W-:Y:S05]  /*0510*/  @P0 BRA `(.L_x_9) ;  /* 0x0000000000580947 */ /* 0x000fea0003800000 */
[----:B------:R-:W3:Y:S01]  /*0520*/  S2UR UR5, SR_CgaCtaId ;  /* 0x00000000000579c3 */ /* 0x000ee20000008800 */
[----:B------:R-:W-:Y:S01]  /*0530*/  UMOV UR6, 0x400 ;  /* 0x0000040000067882 */ /* 0x000fe20000000000 */
[----:B------:R-:W-:Y:S01]  /*0540*/  UMOV UR4, 0x1 ;  /* 0x0000000100047882 */ /* 0x000fe20000000000 */
[----:B------:R-:W-:Y:S01]  /*0550*/  ELECT P0, URZ, PT ;  /* 0x0000000000ff782f */ /* 0x000fe20003800000 */
[----:B---3--:R-:W-:Y:S02]  /*0560*/  ULEA UR5, UR5, UR6, 0x18 ;  /* 0x0000000605057291 */ /* 0x008fe4000f8ec0ff */
[----:B------:R-:W-:-:S04]  /*0570*/  UIADD3 UR6, UPT, UPT, -UR4, 0x100000, URZ ;  /* 0x0010000004067890 */ /* 0x000fc8000fffe1ff */
[----:B------:R-:W-:Y:S02]  /*0580*/  USHF.L.U32 UR7, UR6, 0xb, URZ ;  /* 0x0000000b06077899 */ /* 0x000fe400080006ff */
[----:B------:R-:W-:Y:S01]  /*0590*/  USHF.L.U32 UR6, UR6, 0x1, URZ ;  /* 0x0000000106067899 */ /* 0x000fe200080006ff */
[----:B------:R-:W3:Y:S11]  /*05a0*/  FENCE.VIEW.ASYNC.S ;  /* 0x00000000000073c6 */ /* 0x000ef60000000000 */
[----:B---3--:R3:W4:Y:S01]  /*05b0*/  SYNCS.EXCH.64 URZ, [UR5], UR6 ;  /* 0x0000000605ff75b2 */ /* 0x0087220008000100 */
[----:B------:R3:W1:Y:S01]  /*05c0*/  SYNCS.EXCH.64 URZ, [UR5+0x30], UR6 ;  /* 0x0000300605ff75b2 */ /* 0x0006620008000100 */
        /* <DEDUP_REMOVED lines=10> */
[----:B------:R-:W-:Y:S01]  /*0670*/  NOP ;  /* 0x0000000000007918 */ /* 0x000fe20000000000 */
.L_x_9:
[----:B------:R-:W2:Y:S01]  /*0680*/  SHFL.IDX PT, R2, R181, RZ, 0x1f ;  /* 0x00001fffb5027589 */ /* 0x000ea200000e0000 */
[----:B------:R-:W-:Y:S01]  /*0690*/  NOP ;  /* 0x0000000000007918 */ /* 0x000fe20000000000 */
[----:B--2---:R-:W-:-:S13]  /*06a0*/  ISETP.NE.AND P0, PT, R2, 0x1, PT ;  /* 0x000000010200780c */ /* 0x004fda0003f05270 */
[----:B------:R-:W-:Y:S05]  /*06b0*/  @P0 BRA `(.L_x_10) ;  /* 0x0000000000400947 */ /* 0x000fea0003800000 */
[----:B---3--:R-:W2:Y:S01]  /*06c0*/  S2UR UR6, SR_CgaCtaId ;  /* 0x00000000000679c3 */ /* 0x008ea20000008800 */
[----:B------:R-:W-:Y:S01]  /*06d0*/  UMOV UR7, 0x400 ;  /* 0x0000040000077882 */ /* 0x000fe20000000000 */
[----:B------:R-:W-:Y:S01]  /*06e0*/  UMOV UR5, 0x20 ;  /* 0x0000002000057882 */ /* 0x000fe20000000000 */
[----:B------:R-:W-:Y:S01]  /*06f0*/  UMOV UR4, 0x80 ;  /* 0x0000008000047882 */ /* 0x000fe20000000000 */
[----:B------:R-:W-:-:S04]  /*0700*/  UIADD3 UR10, UPT, UPT, -UR5, 0x100000, URZ ;  /* 0x00100000050a7890 */ /* 0x000fc8000fffe1ff */
[----:B------:R-:W-:Y:S02]  /*0710*/  USHF.L.U32 UR11, UR10, 0xb, URZ ;  /* 0x0000000b0a0b7899 */ /* 0x000fe400080006ff */
[----:B------:R-:W-:Y:S02]  /*0720*/  USHF.L.U32 UR10, UR10, 0x1, URZ ;  /* 0x000000010a0a7899 */ /* 0x000fe400080006ff */
[----:B------:R-:W-:-:S04]  /*0730*/  UIADD3 UR4, UPT, UPT, -UR4, 0x100000, URZ ;  /* 0x0010000004047890 */ /* 0x000fc8000fffe1ff */
[----:B------:R-:W-:Y:S02]  /*0740*/  USHF.L.U32 UR5, UR4, 0xb, URZ ;  /* 0x0000000b04057899 */ /* 0x000fe400080006ff */
[----:B------:R-:W-:Y:S01]  /*0750*/  USHF.L.U32 UR4, UR4, 0x1, URZ ;  /* 0x0000000104047899 */ /* 0x000fe200080006ff */
[----:B------:R-:W-:Y:S01]  /*0760*/  ELECT P0, URZ, PT ;  /* 0x0000000000ff782f */ /* 0x000fe20003800000 */
[----:B--2---:R-:W-:Y:S01]  /*0770*/  ULEA UR6, UR6, UR7, 0x18 ;  /* 0x0000000706067291 */ /* 0x004fe2000f8ec0ff */
[----:B------:R-:W2:Y:S11]  /*0780*/  FENCE.VIEW.ASYNC.S ;  /* 0x00000000000073c6 */ /* 0x000eb60000000000 */
[----:B--2---:R2:W3:Y:S01]  /*0790*/  SYNCS.EXCH.64 URZ, [UR6+0x60], UR10 ;  /* 0x0000600a06ff75b2 */ /* 0x0044e20008000100 */
[----:B------:R2:W1:Y:S01]  /*07a0*/  SYNCS.EXCH.64 URZ, [UR6+0x68], UR4 ;  /* 0x0000680406ff75b2 */ /* 0x0004620008000100 */
[----:B------:R-:W-:Y:S01]  /*07b0*/  NOP ;  /* 0x0000000000007918 */ /* 0x000fe20000000000 */
.L_x_10:
[----:B------:R-:W4:Y:S01]  /*07c0*/  SHFL.IDX PT, R2, R181, RZ, 0x1f ;  /* 0x00001fffb5027589 */ /* 0x000f2200000e0000 */
[----:B------:R-:W-:Y:S01]  /*07d0*/  NOP ;  /* 0x0000000000007918 */ /* 0x000fe20000000000 */
[----:B----4-:R-:W-:-:S13]  /*07e0*/  ISETP.NE.AND P0, PT, R2, 0x3, PT ;  /* 0x000000030200780c */ /* 0x010fda0003f05270 */
[----:B------:R-:W-:Y:S05]  /*07f0*/  @P0 BRA `(.L_x_11) ;  /* 0x0000000000300947 */ /* 0x000fea0003800000 */
[----:B--23--:R-:W2:Y:S01]  /*0800*/  S2UR UR5, SR_CgaCtaId ;  /* 0x00000000000579c3 */ /* 0x00cea20000008800 */
[----:B------:R-:W-:Y:S01]  /*0810*/  UMOV UR6, 0x400 ;  /* 0x0000040000067882 */ /* 0x000fe20000000000 */
[----:B------:R-:W-:Y:S01]  /*0820*/  UMOV UR4, 0x20 ;  /* 0x0000002000047882 */ /* 0x000fe20000000000 */
[----:B------:R-:W-:Y:S01]  /*0830*/  ELECT P0, URZ, PT ;  /* 0x0000000000ff782f */ /* 0x000fe20003800000 */
[----:B--2---:R-:W-:Y:S02]  /*0840*/  ULEA UR5, UR5, UR6, 0x18 ;  /* 0x0000000605057291 */ /* 0x004fe4000f8ec0ff */
[----:B------:R-:W-:-:S04]  /*0850*/  UIADD3 UR6, UPT, UPT, -UR4, 0x100000, URZ ;  /* 0x0010000004067890 */ /* 0x000fc8000fffe1ff */
[----:B------:R-:W-:Y:S02]  /*0860*/  USHF.L.U32 UR7, UR6, 0xb, URZ ;  /* 0x0000000b06077899 */ /* 0x000fe400080006ff */
[----:B------:R-:W-:Y:S01]  /*0870*/  USHF.L.U32 UR6, UR6, 0x1, URZ ;  /* 0x0000000106067899 */ /* 0x000fe200080006ff */
[----:B------:R-:W2:Y:S11]  /*0880*/  FENCE.VIEW.ASYNC.S ;  /* 0x00000000000073c6 */ /* 0x000eb60000000000 */
[----:B--2---:R4:W2:Y:S01]  /*0890*/  SYNCS.EXCH.64 URZ, [UR5+0x70], UR6 ;  /* 0x0000700605ff75b2 */ /* 0x0048a20008000100 */
[----:B------:R4:W3:Y:S02]  /*08a0*/  SYNCS.EXCH.64 URZ, [UR5+0x78], UR6 ;  /* 0x0000780605ff75b2 */ /* 0x0008e40008000100 */
[----:B----4-:R-:W-:Y:S01]  /*08b0*/  NOP ;  /* 0x0000000000007918 */ /* 0x010fe20000000000 */
.L_x_11:
[----:B------:R-:W4:Y:S01]  /*08c0*/  SHFL.IDX PT, R2, R181, RZ, 0x1f ;  /* 0x00001fffb5027589 */ /* 0x000f2200000e0000 */
[----:B------:R-:W-:Y:S01]  /*08d0*/  NOP ;  /* 0x0000000000007918 */ /* 0x000fe20000000000 */
[----:B----4-:R-:W-:-:S13]  /*08e0*/  ISETP.NE.AND P0, PT, R2, 0x4, PT ;  /* 0x000000040200780c */ /* 0x010fda0003f05270 */
[----:B------:R-:W-:Y:S05]  /*08f0*/  @P0 BRA `(.L_x_12) ;  /* 0x00000000004c0947 */ /* 0x000fea0003800000 */
[----:B--23--:R-:W2:Y:S01]  /*0900*/  S2UR UR5, SR_CgaCtaId ;  /* 0x00000000000579c3 */ /* 0x00cea20000008800 */
[----:B------:R-:W-:Y:S01]  /*0910*/  UMOV UR7, 0x100 ;  /* 0x0000010000077882 */ /* 0x000fe20000000000 */
[----:B------:R-:W-:Y:S01]  /*0920*/  UMOV UR6, 0x400 ;  /* 0x0000040000067882 */ /* 0x000fe20000000000 */
[----:B------:R-:W-:Y:S01]  /*0930*/  USEL UR7, UR7, 0xe0, UP2 ;  /* 0x000000e007077887 */ /* 0x000fe20009000000 */
[----:B------:R-:W-:Y:S01]  /*0940*/  UMOV UR4, 0x1 ;  /* 0x0000000100047882 */ /* 0x000fe20000000000 */
[----:B------:R-:W-:Y:S01]  /*0950*/  ELECT P0, URZ, PT ;  /* 0x0000000000ff782f */ /* 0x000fe20003800000 */
[----:B------:R-:W-:-:S04]  /*0960*/  UIADD3 UR10, UPT, UPT, -UR4, 0x100000, URZ ;  /* 0x00100000040a7890 */ /* 0x000fc8000fffe1ff */
[----:B------:R-:W-:Y:S02]  /*0970*/  USHF.L.U32 UR11, UR10, 0xb, URZ ;  /* 0x0000000b0a0b7899 */ /* 0x000fe400080006ff */
[----:B------:R-:W-:Y:S02]  /*0980*/  USHF.L.U32 UR10, UR10, 0x1, URZ ;  /* 0x000000010a0a7899 */ /* 0x000fe400080006ff */
[----:B--2---:R-:W-:Y:S02]  /*0990*/  ULEA UR5, UR5, UR6, 0x18 ;  /* 0x0000000605057291 */ /* 0x004fe4000f8ec0ff */
[----:B------:R-:W-:-:S04]  /*09a0*/  UIADD3 UR6, UPT, UPT, -UR7, 0x100000, URZ ;  /* 0x0010000007067890 */ /* 0x000fc8000fffe1ff */
[----:B------:R-:W-:Y:S02]  /*09b0*/  USHF.L.U32 UR7, UR6, 0xb, URZ ;  /* 0x0000000b06077899 */ /* 0x000fe400080006ff */
[----:B------:R-:W-:Y:S01]  /*09c0*/  USHF.L.U32 UR6, UR6, 0x1, URZ ;  /* 0x0000000106067899 */ /* 0x000fe200080006ff */
[----:B------:R-:W2:Y:S03]  /*09d0*/  FENCE.VIEW.ASYNC.S ;  /* 0x00000000000073c6 */ /* 0x000ea60000000000 */
[----:B--2---:R4:W2:Y:S08]  /*09e0*/  SYNCS.EXCH.64 URZ, [UR5+0x80], UR10 ;  /* 0x0000800a05ff75b2 */ /* 0x0048b00008000100 */
[----:B------:R4:W3:Y:S01]  /*09f0*/  SYNCS.EXCH.64 URZ, [UR5+0x90], UR6 ;  /* 0x0000900605ff75b2 */ /* 0x0008e20008000100 */
[----:B------:R4:W1:Y:S01]  /*0a00*/  SYNCS.EXCH.64 URZ, [UR5+0x88], UR10 ;  /* 0x0000880a05ff75b2 */ /* 0x0008620008000100 */
[----:B------:R4:W1:Y:S02]  /*0a10*/  SYNCS.EXCH.64 URZ, [UR5+0x98], UR6 ;  /* 0x0000980605ff75b2 */ /* 0x0008640008000100 */
[----:B----4-:R-:W-:Y:S01]  /*0a20*/  NOP ;  /* 0x0000000000007918 */ /* 0x010fe20000000000 */
.L_x_12:
[----:B------:R-:W4:Y:S01]  /*0a30*/  SHFL.IDX PT, R2, R181, RZ, 0x1f ;  /* 0x00001fffb5027589 */ /* 0x000f2200000e0000 */
[----:B------:R-:W-:Y:S01]  /*0a40*/  NOP ;  /* 0x0000000000007918 */ /* 0x000fe20000000000 */
[----:B----4-:R-:W-:-:S13]  /*0a50*/  ISETP.NE.AND P0, PT, R2, 0x5, PT ;  /* 0x000000050200780c */ /* 0x010fda0003f05270 */
[----:B------:R-:W-:Y:S05]  /*0a60*/  @P0 BRA `(.L_x_13) ;  /* 0x0000000000580947 */ /* 0x000fea0003800000 */
[----:B--23--:R-:W2:Y:S01]  /*0a70*/  S2UR UR6, SR_CgaCtaId ;  /* 0x00000000000679c3 */ /* 0x00cea20000008800 */
        /* <DEDUP_REMOVED lines=12> */
[----:B--2---:R4:W2:Y:S01]  /*0b40*/  SYNCS.EXCH.64 URZ, [UR6+0xa0], UR10 ;  /* 0x0000a00a06ff75b2 */ /* 0x0048a20008000100 */
[----:B------:R4:W3:Y:S01]  /*0b50*/  SYNCS.EXCH.64 URZ, [UR6+0xc0], UR4 ;  /* 0x0000c00406ff75b2 */ /* 0x0008e20008000100 */
[----:B------:R4:W1:Y:S01]  /*0b60*/  SYNCS.EXCH.64 URZ, [UR6+0xa8], UR10 ;  /* 0x0000a80a06ff75b2 */ /* 0x0008620008000100 */
[----:B------:R4:W1:Y:S01]  /*0b70*/  SYNCS.EXCH.64 URZ, [UR6+0xc8], UR4 ;  /* 0x0000c80406ff75b2 */ /* 0x0008620008000100 */
[----:B------:R4:W1:Y:S01]  /*0b80*/  SYNCS.EXCH.64 URZ, [UR6+0xb0], UR10 ;  /* 0x0000b00a06ff75b2 */ /* 0x0008620008000100 */
[----:B------:R4:W1:Y:S01]  /*0b90*/  SYNCS.EXCH.64 URZ, [UR6+0xd0], UR4 ;  /* 0x0000d00406ff75b2 */ /* 0x0008620008000100 */
[----:B------:R4:W1:Y:S01]  /*0ba0*/  SYNCS.EXCH.64 URZ, [UR6+0xb8], UR10 ;  /* 0x0000b80a06ff75b2 */ /* 0x0008620008000100 */
[----:B------:R4:W1:Y:S02]  /*0bb0*/  SYNCS.EXCH.64 URZ, [UR6+0xd8], UR4 ;  /* 0x0000d80406ff75b2 */ /* 0x0008640008000100 */
[----:B----4-:R-:W-:Y:S01]  /*0bc0*/  NOP ;  /* 0x0000000000007918 */ /* 0x010fe20000000000 */
.L_x_13:
        /* <DEDUP_REMOVED lines=14> */
[----:B------:R4:W3:Y:S01]  /*0cb0*/  SYNCS.EXCH.64 URZ, [UR5+0xf0], UR6 ;  /* 0x0000f00605ff75b2 */ /* 0x0008e20008000100 */
[----:B------:R4:W1:Y:S01]  /*0cc0*/  SYNCS.EXCH.64 URZ, [UR5+0xe8], UR6 ;  /* 0x0000e80605ff75b2 */ /* 0x0008620008000100 */
[----:B------:R4:W1:Y:S02]  /*0cd0*/  SYNCS.EXCH.64 URZ, [UR5+0xf8], UR6 ;  /* 0x0000f80605ff75b2 */ /* 0x0008640008000100 */
[----:B----4-:R-:W-:Y:S01]  /*0ce0*/  NOP ;  /* 0x0000000000007918 */ /* 0x010fe20000000000 */
.L_x_14:
[----:B--23--:R-:W2:Y:S01]  /*0cf0*/  S2UR UR5, SR_CTAID.X ;  /* 0x00000000000579c3 */ /* 0x00cea20000002500 */
[----:B------:R-:W-:-:S05]  /*0d00*/  CS2R.32 R167, SR_CgaSize ;  /* 0x0000000000a77805 */ /* 0x000fca0000008a00 */
[----:B------:R-:W-:-:S05]  /*0d10*/  IMAD R167, R167, -0xa0, RZ ;  /* 0xffffff60a7a77824 */ /* 0x000fca00078e02ff */
[----:B------:R-:W-:-:S14]  /*0d20*/  R2UR UR7, R167 ;  /* 0x00000000a70772ca */ /* 0x000fdc00000e0000 */
[----:B------:R-:W3:Y:S01]  /*0d30*/  LDCU UR7, c[0x0][UR7+0x2b0] ;  /* 0x00005600070777ac */ /* 0x000ee20008000800 */
[----:B------:R-:W-:Y:S01]  /*0d40*/  NOP ;  /* 0x0000000000007918 */ /* 0x000fe20000000000 */
[----:B------:R-:W-:-:S05]  /*0d50*/  CS2R.32 R167, SR_CgaSize ;  /* 0x0000000000a77805 */ /* 0x000fca0000008a00 */
[----:B------:R-:W-:-:S05]  /*0d60*/  IMAD R167, R167, -0xa0, RZ ;  /* 0xffffff60a7a77824 */ /* 0x000fca00078e02ff */
[----:B------:R-:W-:-:S14]  /*0d70*/  R2UR UR6, R167 ;  /* 0x00000000a70672ca */ /* 0x000fdc00000e0000 */
[----:B------:R-:W4:Y:S01]  /*0d80*/  LDCU UR6, c[0x0][UR6+0x2b4] ;  /* 0x00005680060677ac */ /* 0x000f220008000800 */
[----:B------:R-:W1:Y:S08]  /*0d90*/  S2UR UR4, SR_CTAID.Y ;  /* 0x00000000000479c3 */ /* 0x000e700000002600 */
[----:B------:R-:W4:Y:S01]  /*0da0*/  LDC R9, c[0x0][0xb24] ;  /* 0x0002c900ff097b82 */ /* 0x000f220000000800 */
[----:B--2---:R-:W-:-:S02]  /*0db0*/  I2FP.F32.U32 R4, UR5 ;  /* 0x0000000500047c45 */ /* 0x004fc40008201000 */
[----:B------:R-:W-:-:S05]  /*0dc0*/  CS2R.32 R5, SR_CgaSize ;  /* 0x0000000000057805 */ /* 0x000fca0000008a00 */
[----:B------:R-:W-:-:S06]  /*0dd0*/  IMAD R5, R5, -0xa0, RZ ;  /* 0xffffff6005057824 */ /* 0x000fcc00078e02ff */
[----:B------:R-:W2:Y:S01]  /*0de0*/  LDC R5, c[0x0][R5+0x2a0] ;  /* 0x0000a80005057b82 */ /* 0x000ea20000000800 */
[----:B------:R-:W-:Y:S01]  /*0df0*/  MOV R167, UR5 ;  /* 0x0000000500a77c02 */ /* 0x000fe20008000f00 */
[----:B---3--:R-:W-:Y:S01]  /*0e00*/  FMUL R4, R4, UR7 ;  /* 0x0000000704047c20 */ /* 0x008fe20008400000 */
[----:B-1----:R-:W-:Y:S02]  /*0e10*/  I2FP.F32.U32 R2, UR4 ;  /* 0x0000000400027c45 */ /* 0x002fe40008201000 */
[----:B------:R-:W-:-:S05]  /*0e20*/  CS2R.32 R3, SR_CgaSize ;  /* 0x0000000000037805 */ /* 0x000fca0000008a00 */
[----:B------:R-:W-:-:S06]  /*0e30*/  IMAD R3, R3, -0xa0, RZ ;  /* 0xffffff6003037824 */ /* 0x000fcc00078e02ff */
[----:B------:R-:W1:Y:S01]  /*0e40*/  LDC R3, c[0x0][R3+0x2a4] ;  /* 0x0000a90003037b82 */ /* 0x000e620000000800 */
[----:B------:R-:W3:Y:S01]  /*0e50*/  F2I.U32.TRUNC.NTZ R166, R4 ;  /* 0x0000000400a67305 */ /* 0x000ee2000020f000 */
[----:B------:R-:W-:Y:S01]  /*0e60*/  MOV R165, UR4 ;  /* 0x0000000400a57c02 */ /* 0x000fe20008000f00 */
[----:B----4-:R-:W-:-:S05]  /*0e70*/  FMUL R2, R2, UR6 ;  /* 0x0000000602027c20 */ /* 0x010fca0008400000 */
[----:B------:R-:W-:Y:S01]  /*0e80*/  BAR.SYNC.DEFER_BLOCKING 0x0 ;  /* 0x0000000000007b1d */ /* 0x000fe20000010000 */
[----:B------:R-:W-:-:S05]  /*0e90*/  ISETP.GE.AND P0, PT, R9, 0x1, PT ;  /* 0x000000010900780c */ /* 0x000fca0003f06270 */
[----:B------:R-:W4:Y:S02]  /*0ea0*/  F2I.U32.TRUNC.NTZ R164, R2 ;  /* 0x0000000200a47305 */ /* 0x000f24000020f000 */
[----:B------:R-:W1:Y:S01]  /*0eb0*/  S2UR UR36, SR_CTAID.Z ;  /* 0x00000000002479c3 */ /* 0x000e620000002700 */
[----:B---3--:R-:W-:-:S05]  /*0ec0*/  IADD3 R166, PT, PT, -R166, RZ, RZ ;  /* 0x000000ffa6a67210 */ /* 0x008fca0007ffe1ff */
[----:B--2---:R-:W-:Y:S01]  /*0ed0*/  IMAD R166, R5, R166, UR5 ;  /* 0x0000000505a67e24 */ /* 0x004fe2000f8e02a6 */
[----:B----4-:R-:W-:-:S05]  /*0ee0*/  IADD3 R164, PT, PT, -R164, RZ, RZ ;  /* 0x000000ffa4a47210 */ /* 0x010fca0007ffe1ff */
[----:B-1----:R-:W-:Y:S01]  /*0ef0*/  IMAD R164, R3, R164, UR4 ;  /* 0x0000000403a47e24 */ /* 0x002fe2000f8e02a4 */
[----:B------:R-:W-:Y:S06]  /*0f00*/  @!P0 BRA `(.L_x_15) ;  /* 0x0000000000b88947 */ /* 0x000fec0003800000 */
[----:B------:R-:W1:Y:S01]  /*0f10*/  LDC.64 R4, c[0x0][0xb18] ;  /* 0x0002c600ff047b82 */ /* 0x000e620000000a00 */
[----:B------:R-:W-:-:S07]  /*0f20*/  ISETP.NE.AND P0, PT, R9, 0x1, PT ;  /* 0x000000010900780c */ /* 0x000fce0003f05270 */
[----:B------:R-:W2:Y:S08]  /*0f30*/  LDC R10, c[0x0][0xb0c] ;  /* 0x0002c300ff0a7b82 */ /* 0x000eb00000000800 */
[----:B------:R-:W3:Y:S08]  /*0f40*/  LDC R11, c[0x0][0x370] ;  /* 0x0000dc00ff0b7b82 */ /* 0x000ef00000000800 */
[----:B------:R-:W4:Y:S01]  /*0f50*/  LDC R12, c[0x0][0x374] ;  /* 0x0000dd00ff0c7b82 */ /* 0x000f220000000800 */
[----:B-1----:R-:W-:-:S07]  /*0f60*/  ISETP.NE.AND P1, PT, R4, 0x1, PT ;  /* 0x000000010400780c */ /* 0x002fce0003f25270 */
[----:B------:R-:W3:Y:S01]  /*0f70*/  LDC.64 R6, c[0x0][0xb10] ;  /* 0x0002c400ff067b82 */ /* 0x000ee20000000a00 */
[----:B--2---:R-:W-:-:S07]  /*0f80*/  ISETP.NE.AND P2, PT, R10, 0x1, PT ;  /* 0x000000010a00780c */ /* 0x004fce0003f45270 */
[----:B------:R-:W1:Y:S08]  /*0f90*/  LDC R8, c[0x0][0xb20] ;  /* 0x0002c800ff087b82 */ /* 0x000e700000000800 */
[----:B------:R-:W2:Y:S01]  /*0fa0*/  LDC.64 R2, c[0x0][0xb28] ;  /* 0x0002ca00ff027b82 */ /* 0x000ea20000000a00 */
[----:B----4-:R-:W-:-:S04]  /*0fb0*/  IMAD.HI.U32 R13, R12, R5, RZ ;  /* 0x000000050c0d7227 */ /* 0x010fc800078e00ff */
[----:B------:R-:W-:-:S04]  /*0fc0*/  IMAD.HI.U32 R5, R165, R5, RZ ;  /* 0x00000005a5057227 */ /* 0x000fc800078e00ff */
[----:B---3--:R-:W-:-:S04]  /*0fd0*/  IMAD.HI.U32 R14, R11, R6, RZ ;  /* 0x000000060b0e7227 */ /* 0x008fc800078e00ff */
[----:B------:R-:W-:Y:S01]  /*0fe0*/  IMAD.HI.U32 R16, R167, R6, RZ ;  /* 0x00000006a7107227 */ /* 0x000fe200078e00ff */
[-C--:B------:R-:W-:Y:S02]  /*0ff0*/  @P2 SHF.R.U32.HI R11, RZ, R7.reuse, R14 ;  /* 0x00000007ff0b2219 */ /* 0x080fe4000001160e */
[-C--:B-1----:R-:W-:Y:S02]  /*1000*/  @P1 SHF.R.U32.HI R12, RZ, R8.reuse, R13 ;  /* 0x00000008ff0c1219 */ /* 0x082fe4000001160d */
[----:B------:R-:W-:Y:S02]  /*1010*/  SHF.R.U32.HI R8, RZ, R8, R5 ;  /* 0x00000008ff087219 */ /* 0x000fe40000011605 */
[----:B------:R-:W-:Y:S02]  /*1020*/  SHF.R.U32.HI R16, RZ, R7, R16 ;  /* 0x00000007ff107219 */ /* 0x000fe40000011610 */
[----:B------:R-:W-:Y:S01]  /*1030*/  SEL R5, R165, R8, !P1 ;  /* 0x00000008a5057207 */ /* 0x000fe20004800000 */
[----:B--2---:R-:W-:Y:S01]  /*1040*/  IMAD.HI.U32 R14, R12, R2, RZ ;  /* 0x000000020c0e7227 */ /* 0x004fe200078e00ff */
[----:B------:R-:W-:-:S03]  /*1050*/  SEL R7, R167, R16, !P2 ;  /* 0x00000010a7077207 */ /* 0x000fc60005000000 */
[----:B------:R-:W-:Y:S01]  /*1060*/  IMAD.HI.U32 R6, R11, R2, RZ ;  /* 0x000000020b067227 */ /* 0x000fe200078e00ff */
[----:B------:R-:W-:-:S04]  /*1070*/  @P0 SHF.R.U32.HI R12, RZ, R3, R14 ;  /* 0x00000003ff0c0219 */ /* 0x000fc8000001160e */
[----:B------:R-:W-:Y:S01]  /*1080*/  @P0 SHF.R.U32.HI R11, RZ, R3, R6 ;  /* 0x00000003ff0b0219 */ /* 0x000fe20000011606 */
[----:B------:R-:W-:-:S04]  /*1090*/  IMAD R12, R12, R9, RZ ;  /* 0x000000090c0c7224 */ /* 0x000fc800078e02ff */
[----:B------:R-:W-:Y:S01]  /*10a0*/  IMAD R6, R11, R9, RZ ;  /* 0x000000090b067224 */ /* 0x000fe200078e02ff */
[----:B------:R-:W-:-:S04]  /*10b0*/  ISETP.GE.AND P1, PT, R5, R12, PT ;  /* 0x0000000c0500720c */ /* 0x000fc80003f26270 */
[----:B------:R-:W-:Y:S01]  /*10c0*/  ISETP.GE.OR P1, PT, R7, R6, P1 ;  /* 0x000000060700720c */ /* 0x000fe20000f26670 */
[----:B------:R-:W-:-:S05]  /*10d0*/  IMAD.HI.U32 R6, R5, R2, RZ ;  /* 0x0000000205067227 */ /* 0x000fca00078e00ff */
[----:B------:R-:W-:-:S04]  /*10e0*/  SHF.R.U32.HI R6, RZ, R3, R6 ;  /* 0x00000003ff067219 */ /* 0x000fc80000011606 */
[----:B------:R-:W-:-:S03]  /*10f0*/  SEL R6, R5, R6, !P0 ;  /* 0x0000000605067207 */ /* 0x000fc60004000000 */
[----:B------:R-:W-:Y:S01]  /*1100*/  @!P1 IMAD.HI.U32 R8, R7, R2, RZ ;  /* 0x0000000207089227 */ /* 0x000fe200078e00ff */
[----:B------:R-:W-:-:S04]  /*1110*/  IADD3 R2, PT, PT, -R6, RZ, RZ ;  /* 0x000000ff06027210 */ /* 0x000fc80007ffe1ff */
[----:B------:R-:W-:Y:S01]  /*1120*/  @!P1 SHF.R.U32.HI R8, RZ, R3, R8 ;  /* 0x00000003ff089219 */ /* 0x000fe20000011608 */
[----:B------:R-:W-:-:S03]  /*1130*/  IMAD R2, R9, R2, R5 ;  /* 0x0000000209027224 */ /* 0x000fc600078e0205 */
[----:B------:R-:W-:Y:S02]  /*1140*/  @!P1 SEL R3, R7, R8, !P0 ;  /* 0x0000000807039207 */ /* 0x000fe40004000000 */
[----:B------:R-:W-:-:S03]  /*1150*/  IADD3 R8, PT, PT, -R5, RZ, RZ ;  /* 0x000000ff05087210 */ /* 0x000fc60007ffe1ff */
[--C-:B------:R-:W-:Y:S02]  /*1160*/  @!P1 IMAD.IADD R6, R6, 0x1, -R3.reuse ;  /* 0x0000000106069824 */ /* 0x100fe400078e0a03 */
[----:B------:R-:W-:Y:S01]  /*1170*/  @!P1 IMAD R3, R2, R11, R3 ;  /* 0x0000000b02039224 */ /* 0x000fe200078e0203 */
[----:B------:R-:W-:Y:S01]  /*1180*/  IADD3 R2, PT, PT, -R7, RZ, RZ ;  /* 0x000000ff07027210 */ /* 0x000fe20007ffe1ff */
[----:B------:R-:W-:Y:S02]  /*1190*/  @!P1 IMAD R5, R6, R9, R7 ;  /* 0x0000000906059224 */ /* 0x000fe400078e0207 */
[----:B------:R-:W-:Y:S02]  /*11a0*/  IMAD R8, R4, R8, R165 ;  /* 0x0000000804087224 */ /* 0x000fe400078e02a5 */
[----:B------:R-:W-:Y:S02]  /*11b0*/  @!P1 IMAD.MOV.U32 R7, RZ, RZ, R3 ;  /* 0x000000ffff079224 */ /* 0x000fe400078e0003 */
[----:B------:R-:W-:-:S02]  /*11c0*/  IMAD R2, R10, R2, R167 ;  /* 0x000000020a027224 */ /* 0x000fc400078e02a7 */
[----:B------:R-:W-:Y:S02]  /*11d0*/  IMAD R165, R5, R4, R8 ;  /* 0x0000000405a57224 */ /* 0x000fe400078e0208 */
[----:B------:R-:W-:Y:S02]  /*11e0*/  IMAD R167, R7, R10, R2 ;  /* 0x0000000a07a77224 */ /* 0x000fe400078e0202 */
.L_x_15:
[----:B------:R-:W1:Y:S01]  /*11f0*/  LDCU UR4, c[0x0][0xb30] ;  /* 0x00016600ff0477ac */ /* 0x000e620008000800 */
[----:B------:R-:W2:Y:S08]  /*1200*/  S2UR UR37, SR_CgaCtaId ;  /* 0x00000000002579c3 */ /* 0x000eb00000008800 */
[----:B------:R-:W3:Y:S01]  /*1210*/  LDC R72, c[0x0][0xb24] ;  /* 0x0002c900ff487b82 */ /* 0x000ee20000000800 */
[----:B-1----:R-:W-:-:S09]  /*1220*/  UISETP.NE.AND UP1, UPT, UR4, 0x1, UPT ;  /* 0x000000010400788c */ /* 0x002fd2000bf25270 */
[----:B--2---:R-:W-:Y:S05]  /*1230*/  BRA.U UP1, `(.L_x_16) ;  /* 0x0000000101407547 */ /* 0x004fea000b800000 */
[----:B------:R-:W1:Y:S08]  /*1240*/  LDC.64 R4, c[0x0][0xb10] ;  /* 0x0002c400ff047b82 */ /* 0x000e700000000a00 */
[----:B------:R-:W2:Y:S08]  /*1250*/  LDC.64 R2, c[0x0][0xb18] ;  /* 0x0002c600ff027b82 */ /* 0x000eb00000000a00 */
[----:B------:R-:W4:Y:S08]  /*1260*/  LDC R6, c[0x0][0xb20] ;  /* 0x0002c800ff067b82 */ /* 0x000f300000000800 */
[----:B------:R-:W3:Y:S01]  /*1270*/  LDC R8, c[0x0][0xb0c] ;  /* 0x0002c300ff087b82 */ /* 0x000ee20000000800 */
[----:B-1----:R-:W-:-:S05]  /*1280*/  IMAD.HI.U32 R4, R167, R4, RZ ;  /* 0x00000004a7047227 */ /* 0x002fca00078e00ff */
[----:B------:R-:W-:Y:S01]  /*1290*/  SHF.R.U32.HI R4, RZ, R5, R4 ;  /* 0x00000005ff047219 */ /* 0x000fe20000011604 */
[----:B--2---:R-:W-:Y:S01]  /*12a0*/  IMAD.HI.U32 R3, R165, R3, RZ ;  /* 0x00000003a5037227 */ /* 0x004fe200078e00ff */
[----:B------:R-:W-:-:S04]  /*12b0*/  ISETP.NE.AND P0, PT, R2, 0x1, PT ;  /* 0x000000010200780c */ /* 0x000fc80003f05270 */
[----:B----4-:R-:W-:-:S04]  /*12c0*/  SHF.R.U32.HI R6, RZ, R6, R3 ;  /* 0x00000006ff067219 */ /* 0x010fc80000011603 */
[----:B------:R-:W-:Y:S02]  /*12d0*/  SEL R3, R165, R6, !P0 ;  /* 0x00000006a5037207 */ /* 0x000fe40004000000 */
[----:B---3--:R-:W-:-:S04]  /*12e0*/  ISETP.NE.AND P1, PT, R8, 0x1, PT ;  /* 0x000000010800780c */ /* 0x008fc80003f25270 */
[----:B------:R-:W-:-:S05]  /*12f0*/  SEL R4, R167, R4, !P1 ;  /* 0x00000004a7047207 */ /* 0x000fca0004800000 */
[----:B------:R-:W-:Y:S02]  /*1300*/  IMAD.IADD R5, R3, 0x1, -R4 ;  /* 0x0000000103057824 */ /* 0x000fe400078e0a04 */
[----:B------:R-:W-:Y:S02]  /*1310*/  IMAD.IADD R3, R4, 0x1, -R3 ;  /* 0x0000000104037824 */ /* 0x000fe400078e0a03 */
[----:B------:R-:W-:Y:S02]  /*1320*/  IMAD R167, R5, R8, R167 ;  /* 0x0000000805a77224 */ /* 0x000fe400078e02a7 */
[----:B------:R-:W-:-:S07]  /*1330*/  IMAD R165, R3, R2, R165 ;  /* 0x0000000203a57224 */ /* 0x000fce00078e02a5 */
.L_x_16:
[----:B------:R-:W-:Y:S01]  /*1340*/  BAR.SYNC.DEFER_BLOCKING 0x0 ;  /* 0x0000000000007b1d */ /* 0x000fe20000010000 */
[----:B------:R-:W-:Y:S01]  /*1350*/  UISETP.NE.AND UP1, UPT, UR8, 0x2, UPT ;  /* 0x000000020800788c */ /* 0x000fe2000bf25270 */
[----:B------:R-:W-:Y:S02]  /*1360*/  ISETP.NE.OR P5, PT, R0, 0x2, !P5 ;  /* 0x000000020000780c */ /* 0x000fe40006fa5670 */
[----:B------:R-:W-:-:S06]  /*1370*/  LOP3.LUT R2, R176, 0x1f, RZ, 0xc0, !PT ;  /* 0x0000001fb0027812 */ /* 0x000fcc00078ec0ff */
[----:B------:R-:W-:Y:S05]  /*1380*/  BRA.U UP1, `(.L_x_17) ;  /* 0x0000001101a87547 */ /* 0x000fea000b800000 */
[----:B------:R-:W1:Y:S01]  /*1390*/  LDCU UR13, c[0x0][0x38c] ;  /* 0x00007180ff0d77ac */ /* 0x000e620008000800 */
[----:B------:R-:W2:Y:S01]  /*13a0*/  LDC R9, c[0x0][0x370] ;  /* 0x0000dc00ff097b82 */ /* 0x000ea20000000800 */
[----:B------:R-:W-:Y:S01]  /*13b0*/  PLOP3.LUT P1, PT, PT, PT, UP2, 0x80, 0x8 ;  /* 0x000000000008781c */ /* 0x000fe20003f2f028 */
[----:B------:R-:W-:Y:S01]  /*13c0*/  HFMA2 R12, -RZ, RZ, 0, 0 ;  /* 0x00000000ff0c7431 */ /* 0x000fe200000001ff */
[----:B------:R-:W-:Y:S01]  /*13d0*/  ISETP.EQ.OR P4, PT, R2, RZ, P5 ;  /* 0x000000ff0200720c */ /* 0x000fe20002f82670 */
[----:B------:R-:W-:Y:S01]  /*13e0*/  IMAD.MOV.U32 R15, RZ, RZ, 0x1 ;  /* 0x00000001ff0f7424 */ /* 0x000fe200078e00ff */
[----:B------:R-:W-:Y:S01]  /*13f0*/  PLOP3.LUT P1, PT, P1, PT, PT, 0x8, 0x80 ;  /* 0x000000000080781c */ /* 0x000fe20000f2e170 */
[----:B------:R-:W-:Y:S01]  /*1400*/  IMAD.MOV.U32 R14, RZ, RZ, RZ ;  /* 0x000000ffff0e7224 */ /* 0x000fe200078e00ff */
[----:B------:R-:W-:Y:S01]  /*1410*/  MOV R8, 0x1 ;  /* 0x0000000100087802 */ /* 0x000fe20000000f00 */
[----:B------:R-:W4:Y:S01]  /*1420*/  LDC R0, c[0x0][0x374] ;  /* 0x0000dd00ff007b82 */ /* 0x000f220000000800 */
[----:B------:R-:W-:Y:S01]  /*1430*/  IMAD.MOV.U32 R10, RZ, RZ, RZ ;  /* 0x000000ffff0a7224 */ /* 0x000fe200078e00ff */
[----:B------:R-:W2:Y:S01]  /*1440*/  LDCU.64 UR22, c[0x0][0x348] ;  /* 0x00006900ff1677ac */ /* 0x000ea20008000a00 */
[----:B------:R-:W-:Y:S01]  /*1450*/  UMOV UR6, URZ ;  /* 0x000000ff00067c82 */ /* 0x000fe20008000000 */
[----:B-1----:R-:W-:-:S04]  /*1460*/  UIADD3 UR5, UPT, UPT, UR13, 0x3f, URZ ;  /* 0x0000003f0d057890 */ /* 0x002fc8000fffe0ff */
[----:B------:R-:W-:-:S04]  /*1470*/  USHF.R.S32.HI UR4, URZ, 0x1f, UR5 ;  /* 0x0000001fff047899 */ /* 0x000fc80008011405 */
[----:B------:R-:W-:-:S04]  /*1480*/  ULEA.HI UR4, UR4, UR5, URZ, 0x6 ;  /* 0x0000000504047291 */ /* 0x000fc8000f8f30ff */
[----:B------:R-:W-:Y:S02]  /*1490*/  USHF.R.S32.HI UR15, URZ, 0x6, UR4 ;  /* 0x00000006ff0f7899 */ /* 0x000fe40008011404 */
[----:B------:R-:W-:Y:S02]  /*14a0*/  UIADD3 UR4, UPT, UPT, UR13, -0x1, URZ ;  /* 0xffffffff0d047890 */ /* 0x000fe4000fffe0ff */
[----:B------:R-:W-:Y:S02]  /*14b0*/  UISETP.LT.U32.AND UP0, UPT, UR15, 0x6, UPT ;  /* 0x000000060f00788c */ /* 0x000fe4000bf01070 */
[----:B------:R-:W-:Y:S02]  /*14c0*/  UISETP.GE.U32.AND UP1, UPT, UR4, -0x7f, UPT ;  /* 0xffffff810400788c */ /* 0x000fe4000bf26070 */
[----:B------:R-:W-:Y:S02]  /*14d0*/  USEL UR14, UR15, 0x6, UP0 ;  /* 0x000000060f0e7887 */ /* 0x000fe40008000000 */
[----:B------:R-:W-:-:S02]  /*14e0*/  UIADD3 UR13, UPT, UPT, UR13, 0x7e, URZ ;  /* 0x0000007e0d0d7890 */ /* 0x000fc4000fffe0ff */
[----:B------:R-:W-:Y:S02]  /*14f0*/  UIADD3 UR5, UPT, UPT, UR14, -0x1, URZ ;  /* 0xffffffff0e057890 */ /* 0x000fe4000fffe0ff */
[----:B------:R-:W-:-:S03]  /*1500*/  UIADD3 UR7, UPT, UPT, UR15, -UR14, URZ ;  /* 0x8000000e0f077290 */ /* 0x000fc6000fffe0ff */
[----:B------:R-:W-:-:S04]  /*1510*/  @UP1 UIADD3 UR5, UPT, UPT, UR14, URZ, URZ ;  /* 0x000000ff0e051290 */ /* 0x000fc8000fffe0ff */
[----:B--2---:R-:W-:-:S12]  /*1520*/  UIADD3 UR5, UPT, UPT, UR5, 0x1, URZ ;  /* 0x0000000105057890 */ /* 0x004fd8000fffe0ff */
.L_x_35:
[----:B------:R-:W-:Y:S01]  /*1530*/  UISETP.NE.AND UP0, UPT, UR37, URZ, UPT ;  /* 0x000000ff2500728c */ /* 0x000fe2000bf05270 */
[----:B------:R-:W1:Y:S08]  /*1540*/  S2UR UR37, SR_CgaCtaId ;  /* 0x00000000002579c3 */ /* 0x000e700000008800 */
[----:B------:R-:W-:Y:S05]  /*1550*/  BRA.U UP0, `(.L_x_18) ;  /* 0x0000000100347547 */ /* 0x000fea000b800000 */
[----:B------:R-:W2:Y:S01]  /*1560*/  S2R R2, SR_CgaCtaId ;  /* 0x0000000000027919 */ /* 0x000ea20000008800 */
[----:B------:R-:W-:-:S04]  /*1570*/  MOV R3, 0x400 ;  /* 0x0000040000037802 */ /* 0x000fc80000000f00 */
[----:B--2---:R-:W-:Y:S02]  /*1580*/  LEA R3, R2, R3, 0x18 ;  /* 0x0000000302037211 */ /* 0x004fe400078ec0ff */
[----:B------:R-:W-:-:S03]  /*1590*/  SHF.L.U32 R2, R8, 0x1f, RZ ;  /* 0x0000001f08027819 */ /* 0x000fc600000006ff */
[----:B------:R-:W-:-:S04]  /*15a0*/  IMAD R3, R10, 0x8, R3 ;  /* 0x000000080a037824 */ /* 0x000fc800078e0203 */
[----:B------:R-:W2:Y:S02]  /*15b0*/  SYNCS.PHASECHK.TRANS64.TRYWAIT P0, [R3+URZ+0xf0], R2 ;  /* 0x0000f002030075a7 */ /* 0x000ea400080011ff */
[----:B--2---:R-:W-:Y:S05]  /*15c0*/  @!P0 BRA `(.L_x_19) ;  /* 0x00000054004c8947 */ /* 0x004fea0003800000 */
.L_x_97:
[----:B------:R-:W-:Y:S01]  /*15d0*/  VIADD R10, R10, 0x1 ;  /* 0x000000010a0a7836 */ /* 0x000fe20000000000 */
[----:B------:R2:W-:Y:S04]  /*15e0*/  SYNCS.ARRIVE.TRANS64.A1T0 RZ, [R3+URZ+0xe0], RZ ;  /* 0x0000e0ff03ff79a7 */ /* 0x0005e800081000ff */
[----:B------:R-:W-:-:S04]  /*15f0*/  ISETP.NE.AND P0, PT, R10, 0x2, PT ;  /* 0x000000020a00780c */ /* 0x000fc80003f05270 */
[----:B------:R-:W-:Y:S02]  /*1600*/  SEL R10, R10, RZ, P0 ;  /* 0x000000ff0a0a7207 */ /* 0x000fe40000000000 */
[----:B--2---:R-:W-:-:S04]  /*1610*/  SEL R3, RZ, 0x1, P0 ;  /* 0x00000001ff037807 */ /* 0x004fc80000000000 */
[----:B------:R-:W-:-:S07]  /*1620*/  LOP3.LUT R8, R8, R3, RZ, 0x3c, !PT ;  /* 0x0000000308087212 */ /* 0x000fce00078e3cff */
.L_x_18:
[----:B------:R-:W-:Y:S01]  /*1630*/  UMOV UR4, 0x400 ;  /* 0x0000040000047882 */ /* 0x000fe20000000000 */
[----:B------:R-:W-:Y:S01]  /*1640*/  SHF.L.U32 R2, R15, 0x1f, RZ ;  /* 0x0000001f0f027819 */ /* 0x000fe200000006ff */
[----:B-1----:R-:W-:Y:S01]  /*1650*/  ULEA UR4, UR37, UR4, 0x18 ;  /* 0x0000000425047291 */ /* 0x002fe2000f8ec0ff */
[----:B------:R-:W-:Y:S01]  /*1660*/  R2UR UR35, R167 ;  /* 0x00000000a72372ca */ /* 0x000fe200000e0000 */
[----:B------:R-:W-:Y:S01]  /*1670*/  UISETP.GE.U32.AND UP0, UPT, UR13, 0x7f, UPT ;  /* 0x0000007f0d00788c */ /* 0x000fe2000bf06070 */
[----:B------:R-:W-:Y:S01]  /*1680*/  R2UR UR11, R165 ;  /* 0x00000000a50b72ca */ /* 0x000fe200000e0000 */
[----:B------:R-:W-:Y:S01]  /*1690*/  ULEA UR8, UR6, UR4, 0x3 ;  /* 0x0000000406087291 */ /* 0x000fe2000f8e18ff */
[----:B------:R-:W-:-:S08]  /*16a0*/  UMOV UR24, URZ ;  /* 0x000000ff00187c82 */ /* 0x000fd00008000000 */
[----:B------:R1:W2:Y:S01]  /*16b0*/  SYNCS.PHASECHK.TRANS64.TRYWAIT P0, [UR8+0x30], R2 ;  /* 0x00003002ff0075a7 */ /* 0x0002a20008001108 */
[----:B------:R-:W-:Y:S02]  /*16c0*/  USHF.L.U32 UR35, UR35, 0x7, URZ ;  /* 0x0000000723237899 */ /* 0x000fe400080006ff */
[----:B------:R-:W-:Y:S01]  /*16d0*/  USHF.L.U32 UR11, UR11, 0x6, URZ ;  /* 0x000000060b0b7899 */ /* 0x000fe200080006ff */
[----:B------:R-:W-:Y:S11]  /*16e0*/  BRA.U !UP0, `(.L_x_20) ;  /* 0x0000000108a87547 */ /* 0x000ff6000b800000 */
[----:B------:R-:W-:Y:S01]  /*16f0*/  UMOV UR16, URZ ;  /* 0x000000ff00107c82 */ /* 0x000fe20008000000 */
[----:B------:R-:W-:-:S05]  /*1700*/  UMOV UR17, UR6 ;  /* 0x0000000600117c82 */ /* 0x000fca0008000000 */
.L_x_25:
[----:B-1----:R-:W-:Y:S01]  /*1710*/  ULEA UR33, UR17, UR4, 0x3 ;  /* 0x0000000411217291 */ /* 0x002fe2000f8e18ff */
[----:B--2---:R-:W-:Y:S01]  /*1720*/  @!P5 MOV R3, 0x3000 ;  /* 0x000030000003d802 */ /* 0x004fe20000000f00 */
[----:B--2---:R-:W-:Y:S10]  /*1730*/  @P0 BRA `(.L_x_21) ;  /* 0x00000000000c0947 */ /* 0x004ff40003800000 */
[----:B------:R-:W-:-:S04]  /*1740*/  SHF.L.U32 R5, R15, 0x1f, RZ ;  /* 0x0000001f0f057819 */ /* 0x000fc800000006ff */
[----:B------:R-:W2:Y:S02]  /*1750*/  SYNCS.PHASECHK.TRANS64.TRYWAIT P0, [UR33+0x30], R5 ;  /* 0x00003005ff0075a7 */ /* 0x000ea40008001121 */
[----:B--2---:R-:W-:Y:S05]  /*1760*/  @!P0 BRA `(.L_x_22) ;  /* 0x0000005000f88947 */ /* 0x004fea0003800000 */
.L_x_21:
[----:B------:R2:W-:Y:S01]  /*1770*/  @!P5 SYNCS.ARRIVE.TRANS64 RZ, [UR33], R3 ;  /* 0x00000003ffffd9a7 */ /* 0x0005e20008000021 */
[----:B------:R-:W-:Y:S04]  /*1780*/  BSSY.RECONVERGENT B0, `(.L_x_23) ;  /* 0x0000003000007945 */ /* 0x000fe80003800200 */
[----:B------:R-:W-:Y:S05]  /*1790*/  @P4 BRA `(.L_x_24) ;  /* 0x0000000000044947 */ /* 0x000fea0003800000 */
[----:B------:R-:W-:Y:S05]  /*17a0*/  BPT.TRAP 0x1 ;  /* 0x000000040000795c */ /* 0x000fea0000300000 */
.L_x_24:
[----:B------:R-:W-:Y:S05]  /*17b0*/  BSYNC.RECONVERGENT B0 ;  /* 0x0000000000007941 */ /* 0x000fea0003800200 */
.L_x_23:
[----:B------:R-:W-:Y:S02]  /*17c0*/  UIADD3 UR6, UPT, UPT, UR17, 0x1, URZ ;  /* 0x0000000111067890 */ /* 0x000fe4000fffe0ff */
[----:B------:R-:W-:Y:S02]  /*17d0*/  ULEA UR32, UR17, UR4, 0xd ;  /* 0x0000000411207291 */ /* 0x000fe4000f8e68ff */
[----:B------:R-:W-:Y:S02]  /*17e0*/  UISETP.NE.AND UP0, UPT, UR6, 0x6, UPT ;  /* 0x000000060600788c */ /* 0x000fe4000bf05270 */
[----:B------:R-:W-:Y:S02]  /*17f0*/  UIADD3 UR26, UP1, UPT, UR22, 0x80, URZ ;  /* 0x00000080161a7890 */ /* 0x000fe4000ff3e0ff */
[----:B------:R-:W-:Y:S02]  /*1800*/  USEL UR9, URZ, 0x1, UP0 ;  /* 0x00000001ff097887 */ /* 0x000fe40008000000 */
[----:B------:R-:W-:-:S02]  /*1810*/  USEL UR6, UR6, URZ, UP0 ;  /* 0x000000ff06067287 */ /* 0x000fc40008000000 */
[----:B------:R-:W-:Y:S02]  /*1820*/  UIADD3 UR20, UP0, UPT, UR22, 0x180, URZ ;  /* 0x0000018016147890 */ /* 0x000fe4000ff1e0ff */
[----:B------:R-:W-:Y:S01]  /*1830*/  ULEA UR8, UR6, UR4, 0x3 ;  /* 0x0000000406087291 */ /* 0x000fe2000f8e18ff */
[----:B------:R-:W-:Y:S01]  /*1840*/  LOP3.LUT R15, R15, UR9, RZ, 0x3c, !PT ;  /* 0x000000090f0f7c12 */ /* 0x000fe2000f8e3cff */
[----:B------:R-:W-:Y:S02]  /*1850*/  USHF.L.U32 UR34, UR16, 0x6, URZ ;  /* 0x0000000610227899 */ /* 0x000fe400080006ff */
[----:B------:R-:W-:Y:S01]  /*1860*/  UIADD3.X UR27, UPT, UPT, URZ, UR23, URZ, UP1, !UPT ;  /* 0x00000017ff1b7290 */ /* 0x000fe20008ffe4ff */
[----:B-1----:R-:W-:Y:S01]  /*1870*/  SHF.L.U32 R2, R15, 0x1f, RZ ;  /* 0x0000001f0f027819 */ /* 0x002fe200000006ff */
[----:B------:R-:W-:Y:S02]  /*1880*/  UIADD3 UR32, UPT, UPT, UR32, 0x4400, URZ ;  /* 0x0000440020207890 */ /* 0x000fe4000fffe0ff */
[----:B------:R-:W-:Y:S01]  /*1890*/  UIADD3.X UR21, UPT, UPT, URZ, UR23, URZ, UP0, !UPT ;  /* 0x00000017ff157290 */ /* 0x000fe200087fe4ff */
[----:B------:R1:W1:Y:S01]  /*18a0*/  SYNCS.PHASECHK.TRANS64.TRYWAIT P0, [UR8+0x30], R2 ;  /* 0x00003002ff0075a7 */ /* 0x0002620008001108 */
[----:B------:R-:W-:Y:S01]  /*18b0*/  ULEA UR8, UR17, UR4, 0xc ;  /* 0x0000000411087291 */ /* 0x000fe2000f8e60ff */
[----:B------:R-:W-:Y:S01]  /*18c0*/  UMOV UR18, 0x0 ;  /* 0x0000000000127882 */ /* 0x000fe20000000000 */
[----:B------:R-:W-:-:S02]  /*18d0*/  UMOV UR19, 0x10000000 ;  /* 0x1000000000137882 */ /* 0x000fc40000000000 */
[----:B------:R-:W-:Y:S01]  /*18e0*/  UIADD3 UR8, UPT, UPT, UR8, 0x10400, URZ ;  /* 0x0001040008087890 */ /* 0x000fe2000fffe0ff */
[----:B------:R1:W-:Y:S01]  /*18f0*/  UTMALDG.3D [UR32], [UR26], desc[UR18] ;  /* 0x000012201a0075b4 */ /* 0x0003e20008011000 */
[----:B------:R-:W-:Y:S01]  /*1900*/  UMOV UR12, UR36 ;  /* 0x00000024000c7c82 */ /* 0x000fe20008000000 */
[----:B------:R-:W-:Y:S01]  /*1910*/  UMOV UR9, UR33 ;  /* 0x0000002100097c82 */ /* 0x000fe20008000000 */
[----:B------:R-:W-:Y:S01]  /*1920*/  UMOV UR10, UR34 ;  /* 0x00000022000a7c82 */ /* 0x000fe20008000000 */
[----:B------:R-:W-:Y:S01]  /*1930*/  UIADD3 UR16, UPT, UPT, UR16, 0x1, URZ ;  /* 0x0000000110107890 */ /* 0x000fe2000fffe0ff */
[----:B------:R-:W-:Y:S01]  /*1940*/  UMOV UR24, UR5 ;  /* 0x0000000500187c82 */ /* 0x000fe20008000000 */
[----:B------:R-:W-:Y:S02]  /*1950*/  UMOV UR17, UR6 ;  /* 0x0000000600117c82 */ /* 0x000fe40008000000 */
[----:B------:R1:W-:Y:S01]  /*1960*/  UTMALDG.3D [UR8], [UR20], desc[UR18] ;  /* 0x00001208140075b4 */ /* 0x0003e20008011000 */
[----:B------:R-:W-:-:S09]  /*1970*/  UISETP.NE.AND UP0, UPT, UR16, UR5, UPT ;  /* 0x000000051000728c */ /* 0x000fd2000bf05270 */
[----:B------:R-:W-:Y:S05]  /*1980*/  BRA.U UP0, `(.L_x_25) ;  /* 0xfffffffd00607547 */ /* 0x000fea000b83ffff */
.L_x_20:
[----:B-1----:R-:W-:Y:S01]  /*1990*/  ULEA UR8, UR6, UR4, 0x3 ;  /* 0x0000000406087291 */ /* 0x002fe2000f8e18ff */
[----:B------:R-:W-:Y:S01]  /*19a0*/  SHF.L.U32 R2, R15, 0x1f, RZ ;  /* 0x0000001f0f027819 */ /* 0x000fe200000006ff */
[----:B------:R-:W-:Y:S01]  /*19b0*/  @!P1 SYNCS.ARRIVE.TRANS64.A1T0 RZ, [UR4+0x78], RZ ;  /* 0x000078ffffff99a7 */ /* 0x000fe20008100004 */
[----:B------:R-:W-:-:S06]  /*19c0*/  UISETP.GT.AND UP0, UPT, UR15, UR14, UPT ;  /* 0x0000000e0f00728c */ /* 0x000fcc000bf04270 */
[----:B--2---:R1:W2:Y:S03]  /*19d0*/  SYNCS.PHASECHK.TRANS64.TRYWAIT P0, [UR8+0x30], R2 ;  /* 0x00003002ff0075a7 */ /* 0x0042a60008001108 */
[----:B------:R-:W-:Y:S05]  /*19e0*/  BRA.U !UP0, `(.L_x_26) ;  /* 0x0000000108ac7547 */ /* 0x000fea000b800000 */
[----:B------:R-:W-:Y:S01]  /*19f0*/  UIADD3 UR21, UPT, UPT, UR7, UR24, URZ ;  /* 0x0000001807157290 */ /* 0x000fe2000fffe0ff */
[----:B------:R-:W-:-:S11]  /*1a00*/  UMOV UR25, UR6 ;  /* 0x0000000600197c82 */ /* 0x000fd60008000000 */
.L_x_31:
[----:B-1----:R-:W-:Y:S01]  /*1a10*/  ULEA UR17, UR25, UR4, 0x3 ;  /* 0x0000000419117291 */ /* 0x002fe2000f8e18ff */
[----:B--2---:R-:W-:Y:S01]  /*1a20*/  @!P5 MOV R3, 0x3000 ;  /* 0x000030000003d802 */ /* 0x004fe20000000f00 */
[----:B--2---:R-:W-:Y:S10]  /*1a30*/  @P0 BRA `(.L_x_27) ;  /* 0x00000000000c0947 */ /* 0x004ff40003800000 */
[----:B------:R-:W-:-:S04]  /*1a40*/  SHF.L.U32 R5, R15, 0x1f, RZ ;  /* 0x0000001f0f057819 */ /* 0x000fc800000006ff */
[----:B------:R-:W2:Y:S02]  /*1a50*/  SYNCS.PHASECHK.TRANS64.TRYWAIT P0, [UR17+0x30], R5 ;  /* 0x00003005ff0075a7 */ /* 0x000ea40008001111 */
[----:B--2---:R-:W-:Y:S05]  /*1a60*/  @!P0 BRA `(.L_x_28) ;  /* 0x0000005000508947 */ /* 0x004fea0003800000 */
.L_x_27:
[----:B------:R2:W-:Y:S01]  /*1a70*/  @!P5 SYNCS.ARRIVE.TRANS64 RZ, [UR17], R3 ;  /* 0x00000003ffffd9a7 */ /* 0x0005e20008000011 */
[----:B------:R-:W-:Y:S04]  /*1a80*/  BSSY.RECONVERGENT B0, `(.L_x_29) ;  /* 0x0000003000007945 */ /* 0x000fe80003800200 */
[----:B------:R-:W-:Y:S05]  /*1a90*/  @P4 BRA `(.L_x_30) ;  /* 0x0000000000044947 */ /* 0x000fea0003800000 */
[----:B------:R-:W-:Y:S05]  /*1aa0*/  BPT.TRAP 0x1 ;  /* 0x000000040000795c */ /* 0x000fea0000300000 */
.L_x_30:
[----:B------:R-:W-:Y:S05]  /*1ab0*/  BSYNC.RECONVERGENT B0 ;  /* 0x0000000000007941 */ /* 0x000fea0003800200 */
.L_x_29:
        /* <DEDUP_REMOVED lines=10> */
[----:B------:R-:W-:Y:S01]  /*1b60*/  UIADD3 UR16, UPT, UPT, UR16, 0x4400, URZ ;  /* 0x0000440010107890 */ /* 0x000fe2000fffe0ff */
[----:B-1----:R-:W-:Y:S01]  /*1b70*/  SHF.L.U32 R2, R15, 0x1f, RZ ;  /* 0x0000001f0f027819 */ /* 0x002fe200000006ff */
[----:B------:R-:W-:Y:S02]  /*1b80*/  UIADD3.X UR31, UPT, UPT, URZ, UR23, URZ, UP1, !UPT ;  /* 0x00000017ff1f7290 */ /* 0x000fe40008ffe4ff */
[----:B------:R-:W-:Y:S01]  /*1b90*/  UIADD3.X UR29, UPT, UPT, URZ, UR23, URZ, UP0, !UPT ;  /* 0x00000017ff1d7290 */ /* 0x000fe200087fe4ff */
[----:B------:R1:W1:Y:S01]  /*1ba0*/  SYNCS.PHASECHK.TRANS64.TRYWAIT P0, [UR8+0x30], R2 ;  /* 0x00003002ff0075a7 */ /* 0x0002620008001108 */
[----:B------:R-:W-:Y:S01]  /*1bb0*/  ULEA UR8, UR25, UR4, 0xc ;  /* 0x0000000419087291 */ /* 0x000fe2000f8e60ff */
[----:B------:R-:W-:Y:S01]  /*1bc0*/  UMOV UR26, 0x0 ;  /* 0x00000000001a7882 */ /* 0x000fe20000000000 */
[----:B------:R-:W-:-:S02]  /*1bd0*/  UMOV UR27, 0x10000000 ;  /* 0x10000000001b7882 */ /* 0x000fc40000000000 */
[----:B------:R-:W-:Y:S01]  /*1be0*/  UIADD3 UR8, UPT, UPT, UR8, 0x10400, URZ ;  /* 0x0001040008087890 */ /* 0x000fe2000fffe0ff */
[----:B------:R-:W-:Y:S01]  /*1bf0*/  UMOV UR19, UR35 ;  /* 0x0000002300137c82 */ /* 0x000fe20008000000 */
[----:B------:R-:W-:Y:S01]  /*1c00*/  UMOV UR20, UR36 ;  /* 0x0000002400147c82 */ /* 0x000fe20008000000 */
[----:B------:R-:W-:Y:S01]  /*1c10*/  UMOV UR12, UR36 ;  /* 0x00000024000c7c82 */ /* 0x000fe20008000000 */
[----:B------:R-:W-:Y:S01]  /*1c20*/  UMOV UR9, UR17 ;  /* 0x0000001100097c82 */ /* 0x000fe20008000000 */
[----:B------:R-:W-:Y:S01]  /*1c30*/  UMOV UR10, UR18 ;  /* 0x00000012000a7c82 */ /* 0x000fe20008000000 */
[----:B------:R1:W-:Y:S01]  /*1c40*/  UTMALDG.3D [UR16], [UR30], desc[UR26] ;  /* 0x00001a101e0075b4 */ /* 0x0003e20008011000 */
[----:B------:R-:W-:Y:S01]  /*1c50*/  UIADD3 UR24, UPT, UPT, UR24, 0x1, URZ ;  /* 0x0000000118187890 */ /* 0x000fe2000fffe0ff */
[----:B------:R-:W-:-:S03]  /*1c60*/  UMOV UR25, UR6 ;  /* 0x0000000600197c82 */ /* 0x000fc60008000000 */
[----:B------:R-:W-:Y:S01]  /*1c70*/  UISETP.NE.AND UP0, UPT, UR24, UR21, UPT ;  /* 0x000000151800728c */ /* 0x000fe2000bf05270 */
[----:B------:R1:W-:Y:S08]  /*1c80*/  UTMALDG.3D [UR8], [UR28], desc[UR26] ;  /* 0x00001a081c0075b4 */ /* 0x0003f00008011000 */
[----:B------:R-:W-:Y:S05]  /*1c90*/  BRA.U UP0, `(.L_x_31) ;  /* 0xfffffffd005c7547 */ /* 0x000fea000b83ffff */
.L_x_26:
[----:B-1----:R-:W-:Y:S01]  /*1ca0*/  LEA R2, R14, UR4, 0x3 ;  /* 0x000000040e027c11 */ /* 0x002fe2000f8e18ff */
[----:B------:R-:W-:Y:S01]  /*1cb0*/  NOP ;  /* 0x0000000000007918 */ /* 0x000fe20000000000 */
[----:B--2---:R-:W-:Y:S02]  /*1cc0*/  SHF.L.U32 R3, R12, 0x1f, RZ ;  /* 0x0000001f0c037819 */ /* 0x004fe400000006ff */
[----:B------:R-:W-:Y:S02]  /*1cd0*/  LEA R4, R14, UR4, 0x4 ;  /* 0x000000040e047c11 */ /* 0x000fe4000f8e20ff */
[----:B------:R-:W1:Y:S02]  /*1ce0*/  SYNCS.PHASECHK.TRANS64.TRYWAIT P0, [R2+URZ+0x80], R3 ;  /* 0x00008003020075a7 */ /* 0x000e6400080011ff */
[----:B-1----:R-:W-:Y:S05]  /*1cf0*/  @!P0 BRA `(.L_x_32) ;  /* 0x0000004c00c48947 */ /* 0x002fea0003800000 */
.L_x_100:
[----:B------:R-:W2:Y:S01]  /*1d00*/  LDS.128 R4, [R4+0x110] ;  /* 0x0001100004047984 */ /* 0x000ea20000000c00 */
[----:B---3--:R-:W-:Y:S01]  /*1d10*/  ISETP.GE.AND P0, PT, R72, 0x1, PT ;  /* 0x000000014800780c */ /* 0x008fe20003f06270 */
[----:B-1----:R-:W-:Y:S01]  /*1d20*/  VIADD R2, R2, 0x90 ;  /* 0x0000009002027836 */ /* 0x002fe20000000000 */
[----:B------:R-:W-:Y:S01]  /*1d30*/  @!PT LDS RZ, [RZ] ;  /* 0x00000000fffff984 */ /* 0x000fe20000000800 */
[----:B------:R-:W-:Y:S01]  /*1d40*/  @!PT LDS RZ, [RZ] ;  /* 0x00000000fffff984 */ /* 0x000fe20000000800 */
[----:B------:R-:W-:Y:S01]  /*1d50*/  @!PT LDS RZ, [RZ] ;  /* 0x00000000fffff984 */ /* 0x000fe20000000800 */
[----:B------:R-:W-:Y:S01]  /*1d60*/  @!PT LDS RZ, [RZ] ;  /* 0x00000000fffff984 */ /* 0x000fe20000000800 */
[----:B------:R1:W-:Y:S06]  /*1d70*/  MEMBAR.ALL.CTA ;  /* 0x0000000000007992 */ /* 0x0003ec0000008000 */
[----:B-1----:R-:W1:Y:S01]  /*1d80*/  FENCE.VIEW.ASYNC.S ;  /* 0x00000000000073c6 */ /* 0x002e620000000000 */
[----:B------:R-:W-:-:S04]  /*1d90*/  PRMT R2, RZ, 0x654, R2 ;  /* 0x00000654ff027816 */ /* 0x000fc80000000002 */
[----:B-1----:R1:W-:Y:S01]  /*1da0*/  SYNCS.ARRIVE.TRANS64.RED.A1T0 RZ, [R2+URZ], RZ ;  /* 0x000000ff02ff79a7 */ /* 0x0023e200081004ff */
[----:B--2---:R-:W-:-:S13]  /*1db0*/  LOP3.LUT P2, RZ, R6, 0x1, RZ, 0xc0, !PT ;  /* 0x0000000106ff7812 */ /* 0x004fda000784c0ff */
[----:B------:R-:W-:Y:S01]  /*1dc0*/  @P2 SHF.R.U32.HI R3, RZ, 0x10, R5 ;  /* 0x00000010ff032819 */ /* 0x000fe20000011605 */
[----:B------:R-:W-:Y:S01]  /*1dd0*/  VOTEU.ANY UP0, P2 ;  /* 0x0000000000ff7886 */ /* 0x000fe20001000100 */
[----:B------:R-:W-:Y:S02]  /*1de0*/  @P2 MOV R13, R4 ;  /* 0x00000004000d2202 */ /* 0x000fe40000000f00 */
[----:B------:R-:W-:Y:S02]  /*1df0*/  @P2 R2UR.BROADCAST UR8, R3 ;  /* 0x00000000030822ca */ /* 0x000fe400008e0000 */
[----:B------:R-:W-:-:S11]  /*1e00*/  @P2 LOP3.LUT R11, R5, 0xffff, RZ, 0xc0, !PT ;  /* 0x0000ffff050b2812 */ /* 0x000fd600078ec0ff */
[----:B------:R-:W-:Y:S01]  /*1e10*/  @UP0 UMOV UR36, UR8 ;  /* 0x0000000800240c82 */ /* 0x000fe20008000000 */
[----:B-1----:R-:W-:Y:S05]  /*1e20*/  @!P0 BRA `(.L_x_33) ;  /* 0x0000000000b88947 */ /* 0x002fea0003800000 */
[----:B------:R-:W4:Y:S01]  /*1e30*/  LDC.64 R4, c[0x0][0xb18] ;  /* 0x0002c600ff047b82 */ /* 0x000f220000000a00 */
[----:B------:R-:W-:-:S07]  /*1e40*/  ISETP.NE.AND P3, PT, R72, 0x1, PT ;  /* 0x000000014800780c */ /* 0x000fce0003f65270 */
[----:B------:R-:W1:Y:S08]  /*1e50*/  LDC.64 R6, c[0x0][0xb10] ;  /* 0x0002c400ff067b82 */ /* 0x000e700000000a00 */
[----:B------:R-:W2:Y:S08]  /*1e60*/  LDC R16, c[0x0][0xb20] ;  /* 0x0002c800ff107b82 */ /* 0x000eb00000000800 */
[----:B------:R-:W3:Y:S01]  /*1e70*/  LDC R18, c[0x0][0xb0c] ;  /* 0x0002c300ff127b82 */ /* 0x000ee20000000800 */
[----:B----4-:R-:W-:Y:S01]  /*1e80*/  IMAD.HI.U32 R17, R0, R5, RZ ;  /* 0x0000000500117227 */ /* 0x010fe200078e00ff */
[----:B------:R-:W-:-:S03]  /*1e90*/  ISETP.NE.AND P0, PT, R4, 0x1, PT ;  /* 0x000000010400780c */ /* 0x000fc60003f05270 */
[----:B------:R-:W-:-:S03]  /*1ea0*/  IMAD.HI.U32 R5, R11, R5, RZ ;  /* 0x000000050b057227 */ /* 0x000fc600078e00ff */
[----:B------:R-:W4:Y:S01]  /*1eb0*/  LDC.64 R2, c[0x0][0xb28] ;  /* 0x0002ca00ff027b82 */ /* 0x000f220000000a00 */
[----:B-1----:R-:W-:-:S04]  /*1ec0*/  IMAD.HI.U32 R20, R9, R6, RZ ;  /* 0x0000000609147227 */ /* 0x002fc800078e00ff */
[----:B------:R-:W-:Y:S01]  /*1ed0*/  IMAD.HI.U32 R22, R13, R6, RZ ;  /* 0x000000060d167227 */ /* 0x000fe200078e00ff */
[----:B------:R-:W-:Y:S02]  /*1ee0*/  SHF.R.U32.HI R20, RZ, R7, R20 ;  /* 0x00000007ff147219 */ /* 0x000fe40000011614 */
[-C--:B--2---:R-:W-:Y:S02]  /*1ef0*/  SHF.R.U32.HI R17, RZ, R16.reuse, R17 ;  /* 0x00000010ff117219 */ /* 0x084fe40000011611 */
[----:B------:R-:W-:Y:S02]  /*1f00*/  SHF.R.U32.HI R16, RZ, R16, R5 ;  /* 0x00000010ff107219 */ /* 0x000fe40000011605 */
[----:B------:R-:W-:Y:S02]  /*1f10*/  SEL R17, R0, R17, !P0 ;  /* 0x0000001100117207 */ /* 0x000fe40004000000 */
[----:B------:R-:W-:Y:S02]  /*1f20*/  SHF.R.U32.HI R22, RZ, R7, R22 ;  /* 0x00000007ff167219 */ /* 0x000fe40000011616 */
[----:B---3--:R-:W-:-:S02]  /*1f30*/  ISETP.NE.AND P1, PT, R18, 0x1, PT ;  /* 0x000000011200780c */ /* 0x008fc40003f25270 */
[----:B------:R-:W-:Y:S02]  /*1f40*/  SEL R5, R11, R16, !P0 ;  /* 0x000000100b057207 */ /* 0x000fe40004000000 */
[----:B------:R-:W-:Y:S02]  /*1f50*/  SEL R19, R9, R20, !P1 ;  /* 0x0000001409137207 */ /* 0x000fe40004800000 */
[----:B------:R-:W-:Y:S01]  /*1f60*/  SEL R7, R13, R22, !P1 ;  /* 0x000000160d077207 */ /* 0x000fe20004800000 */
[----:B----4-:R-:W-:-:S04]  /*1f70*/  IMAD.HI.U32 R20, R17, R2, RZ ;  /* 0x0000000211147227 */ /* 0x010fc800078e00ff */
        /* <DEDUP_REMOVED lines=10> */
[----:B------:R-:W-:-:S04]  /*2020*/  @!P0 IMAD.HI.U32 R16, R7, R2, RZ ;  /* 0x0000000207108227 */ /* 0x000fc800078e00ff */
[----:B------:R-:W-:Y:S01]  /*2030*/  IMAD.MOV R2, RZ, RZ, -R6 ;  /* 0x000000ffff027224 */ /* 0x000fe200078e0a06 */
[----:B------:R-:W-:-:S03]  /*2040*/  @!P0 SHF.R.U32.HI R16, RZ, R3, R16 ;  /* 0x00000003ff108219 */ /* 0x000fc60000011610 */
[----:B------:R-:W-:Y:S01]  /*2050*/  IMAD R2, R72, R2, R5 ;  /* 0x0000000248027224 */ /* 0x000fe200078e0205 */
        /* <DEDUP_REMOVED lines=11> */
.L_x_33:
[----:B------:R-:W1:Y:S02]  /*2110*/  LDCU UR8, c[0x0][0xb30] ;  /* 0x00016600ff0877ac */ /* 0x000e640008000800 */
[----:B-1----:R-:W-:-:S09]  /*2120*/  UISETP.NE.AND UP0, UPT, UR8, 0x1, UPT ;  /* 0x000000010800788c */ /* 0x002fd2000bf05270 */
[----:B------:R-:W-:Y:S05]  /*2130*/  BRA.U UP0, `(.L_x_34) ;  /* 0x0000000100407547 */ /* 0x000fea000b800000 */
[----:B------:R-:W1:Y:S08]  /*2140*/  LDC.64 R4, c[0x0][0xb10] ;  /* 0x0002c400ff047b82 */ /* 0x000e700000000a00 */
[----:B------:R-:W2:Y:S08]  /*2150*/  LDC.64 R2, c[0x0][0xb18] ;  /* 0x0002c600ff027b82 */ /* 0x000eb00000000a00 */
[----:B------:R-:W3:Y:S08]  /*2160*/  LDC R6, c[0x0][0xb20] ;  /* 0x0002c800ff067b82 */ /* 0x000ef00000000800 */
[----:B------:R-:W4:Y:S01]  /*2170*/  LDC R16, c[0x0][0xb0c] ;  /* 0x0002c300ff107b82 */ /* 0x000f220000000800 */
[----:B-1----:R-:W-:-:S05]  /*2180*/  IMAD.HI.U32 R4, R13, R4, RZ ;  /* 0x000000040d047227 */ /* 0x002fca00078e00ff */
[----:B------:R-:W-:Y:S01]  /*2190*/  SHF.R.U32.HI R4, RZ, R5, R4 ;  /* 0x00000005ff047219 */ /* 0x000fe20000011604 */
[----:B--2---:R-:W-:Y:S01]  /*21a0*/  IMAD.HI.U32 R3, R11, R3, RZ ;  /* 0x000000030b037227 */ /* 0x004fe200078e00ff */
[----:B------:R-:W-:-:S04]  /*21b0*/  ISETP.NE.AND P0, PT, R2, 0x1, PT ;  /* 0x000000010200780c */ /* 0x000fc80003f05270 */
[----:B---3--:R-:W-:-:S04]  /*21c0*/  SHF.R.U32.HI R6, RZ, R6, R3 ;  /* 0x00000006ff067219 */ /* 0x008fc80000011603 */
[----:B------:R-:W-:Y:S02]  /*21d0*/  SEL R3, R11, R6, !P0 ;  /* 0x000000060b037207 */ /* 0x000fe40004000000 */
[----:B----4-:R-:W-:-:S04]  /*21e0*/  ISETP.NE.AND P1, PT, R16, 0x1, PT ;  /* 0x000000011000780c */ /* 0x010fc80003f25270 */
[----:B------:R-:W-:-:S05]  /*21f0*/  SEL R4, R13, R4, !P1 ;  /* 0x000000040d047207 */ /* 0x000fca0004800000 */
[----:B------:R-:W-:Y:S02]  /*2200*/  IMAD.IADD R5, R3, 0x1, -R4 ;  /* 0x0000000103057824 */ /* 0x000fe400078e0a04 */
[----:B------:R-:W-:Y:S02]  /*2210*/  IMAD.IADD R3, R4, 0x1, -R3 ;  /* 0x0000000104037824 */ /* 0x000fe400078e0a03 */
[----:B------:R-:W-:Y:S02]  /*2220*/  IMAD R13, R5, R16, R13 ;  /* 0x00000010050d7224 */ /* 0x000fe400078e020d */
[----:B------:R-:W-:-:S07]  /*2230*/  IMAD R11, R3, R2, R11 ;  /* 0x00000002030b7224 */ /* 0x000fce00078e020b */
.L_x_34:
[----:B------:R-:W-:Y:S01]  /*2240*/  VIADD R14, R14, 0x1 ;  /* 0x000000010e0e7836 */ /* 0x000fe20000000000 */
[----:B------:R-:W-:Y:S01]  /*2250*/  PLOP3.LUT P1, PT, PT, PT, PT, 0x80, 0x8 ;  /* 0x000000000008781c */ /* 0x000fe20003f2f070 */
[----:B------:R-:W-:Y:S02]  /*2260*/  IMAD.IADD R167, R13, 0x1, R166 ;  /* 0x000000010da77824 */ /* 0x000fe400078e02a6 */
[----:B------:R-:W-:Y:S01]  /*2270*/  IMAD.IADD R165, R11, 0x1, R164 ;  /* 0x000000010ba57824 */ /* 0x000fe200078e02a4 */
[----:B------:R-:W-:-:S04]  /*2280*/  ISETP.NE.AND P0, PT, R14, 0x2, PT ;  /* 0x000000020e00780c */ /* 0x000fc80003f05270 */
[----:B------:R-:W-:Y:S02]  /*2290*/  SEL R3, RZ, 0x1, P0 ;  /* 0x00000001ff037807 */ /* 0x000fe40000000000 */
[----:B------:R-:W-:Y:S02]  /*22a0*/  SEL R14, R14, RZ, P0 ;  /* 0x000000ff0e0e7207 */ /* 0x000fe40000000000 */
[----:B------:R-:W-:Y:S01]  /*22b0*/  LOP3.LUT R12, R12, R3, RZ, 0x3c, !PT ;  /* 0x000000030c0c7212 */ /* 0x000fe200078e3cff */
[----:B------:R-:W-:Y:S06]  /*22c0*/  @P2 BRA `(.L_x_35) ;  /* 0xfffffff000982947 */ /* 0x000fec000383ffff */
[----:B------:R-:W-:Y:S01]  /*22d0*/  UIADD3 UR4, UPT, UPT, UR4, 0x30, URZ ;  /* 0x0000003004047890 */ /* 0x000fe2000fffe0ff */
[----:B------:R-:W-:-:S03]  /*22e0*/  SHF.L.U32 R3, R15, 0x1f, RZ ;  /* 0x0000001f0f037819 */ /* 0x000fc600000006ff */
[----:B------:R-:W-:-:S09]  /*22f0*/  ULEA UR5, UR6, UR4, 0x3 ;  /* 0x0000000406057291 */ /* 0x000fd2000f8e18ff */
[----:B------:R-:W1:Y:S02]  /*2300*/  SYNCS.PHASECHK.TRANS64.TRYWAIT P0, [UR5], R3 ;  /* 0x00000003ff0075a7 */ /* 0x000e640008001105 */
[----:B-1----:R-:W-:Y:S05]  /*2310*/  @!P0 BRA `(.L_x_36) ;  /* 0x0000004800508947 */ /* 0x002fea0003800000 */
.L_x_102:
[----:B------:R-:W-:-:S04]  /*2320*/  UIADD3 UR6, UPT, UPT, UR6, 0x1, URZ ;  /* 0x0000000106067890 */ /* 0x000fc8000fffe0ff */
[----:B------:R-:W-:-:S04]  /*2330*/  UISETP.NE.AND UP0, UPT, UR6, 0x6, UPT ;  /* 0x000000060600788c */ /* 0x000fc8000bf05270 */
[----:B------:R-:W-:Y:S02]  /*2340*/  USEL UR7, URZ, 0x1, UP0 ;  /* 0x00000001ff077887 */ /* 0x000fe40008000000 */
[----:B------:R-:W-:-:S04]  /*2350*/  USEL UR6, UR6, URZ, UP0 ;  /* 0x000000ff06067287 */ /* 0x000fc80008000000 */
[----:B------:R-:W-:Y:S01]  /*2360*/  ULEA UR5, UR6, UR4, 0x3 ;  /* 0x0000000406057291 */ /* 0x000fe2000f8e18ff */
[----:B------:R-:W-:-:S04]  /*2370*/  LOP3.LUT R2, R15, UR7, RZ, 0x3c, !PT ;  /* 0x000000070f027c12 */ /* 0x000fc8000f8e3cff */
[----:B-1----:R-:W-:-:S04]  /*2380*/  SHF.L.U32 R3, R2, 0x1f, RZ ;  /* 0x0000001f02037819 */ /* 0x002fc800000006ff */
[----:B------:R-:W1:Y:S02]  /*2390*/  SYNCS.PHASECHK.TRANS64.TRYWAIT P0, [UR5], R3 ;  /* 0x00000003ff0075a7 */ /* 0x000e640008001105 */
[----:B-1----:R-:W-:Y:S05]  /*23a0*/  @!P0 BRA `(.L_x_37) ;  /* 0x0000004800448947 */ /* 0x002fea0003800000 */
.L_x_104:
        /* <DEDUP_REMOVED lines=9> */
.L_x_106:
        /* <DEDUP_REMOVED lines=9> */
.L_x_108:
        /* <DEDUP_REMOVED lines=9> */
.L_x_110:
[----:B------:R-:W-:-:S04]  /*2560*/  UIADD3 UR6, UPT, UPT, UR6, 0x1, URZ ;  /* 0x0000000106067890 */ /* 0x000fc8000fffe0ff */
[----:B------:R-:W-:-:S04]  /*2570*/  UISETP.NE.AND UP0, UPT, UR6, 0x6, UPT ;  /* 0x000000060600788c */ /* 0x000fc8000bf05270 */
[----:B------:R-:W-:Y:S02]  /*2580*/  USEL UR5, URZ, 0x1, UP0 ;  /* 0x00000001ff057887 */ /* 0x000fe40008000000 */
[----:B------:R-:W-:-:S04]  /*2590*/  USEL UR6, UR6, URZ, UP0 ;  /* 0x000000ff06067287 */ /* 0x000fc80008000000 */
[----:B------:R-:W-:Y:S01]  /*25a0*/  ULEA UR6, UR6, UR4, 0x3 ;  /* 0x0000000406067291 */ /* 0x000fe2000f8e18ff */
[----:B-1----:R-:W-:-:S04]  /*25b0*/  LOP3.LUT R3, R2, UR5, RZ, 0x3c, !PT ;  /* 0x0000000502037c12 */ /* 0x002fc8000f8e3cff */
[----:B------:R-:W-:Y:S01]  /*25c0*/  SHF.L.U32 R3, R3, 0x1f, RZ ;  /* 0x0000001f03037819 */ /* 0x000fe200000006ff */
[----:B----4-:R-:W-:-:S07]  /*25d0*/  IMAD.U32 R0, RZ, RZ, UR6 ;  /* 0x00000006ff007e24 */ /* 0x010fce000f8e00ff */
.L_x_41:
[----:B-1----:R1:W2:Y:S02]  /*25e0*/  SYNCS.PHASECHK.TRANS64.TRYWAIT P0, [R0+URZ], R3 ;  /* 0x00000003000075a7 */ /* 0x0022a400080011ff */
[----:B--2---:R-:W-:Y:S05]  /*25f0*/  @!P0 NANOSLEEP.SYNCS 0x989680 ;  /* 0x009896800000895d */ /* 0x004fea0003900000 */
[----:B------:R-:W2:Y:S02]  /*2600*/  @!P0 SYNCS.PHASECHK.TRANS64 P0, [R0+URZ], R3 ;  /* 0x00000003000085a7 */ /* 0x000ea400080010ff */
[----:B--2---:R-:W-:Y:S05]  /*2610*/  @P0 EXIT ;  /* 0x000000000000094d */ /* 0x004fea0003800000 */
[----:B------:R-:W-:Y:S05]  /*2620*/  BRA `(.L_x_41) ;  /* 0xfffffffc00ec7947 */ /* 0x000fea000383ffff */
.L_x_17:
[----:B------:R-:W-:-:S04]  /*2630*/  UISETP.NE.AND UP1, UPT, UR37, URZ, UPT ;  /* 0x000000ff2500728c */ /* 0x000fc8000bf25270 */
[----:B------:R-:W-:-:S09]  /*2640*/  UISETP.NE.OR UP1, UPT, UR8, 0x1, UP1 ;  /* 0x000000010800788c */ /* 0x000fd20008f25670 */
[----:B------:R-:W-:Y:S05]  /*2650*/  BRA.U UP1, `(.L_x_42) ;  /* 0x0000000501487547 */ /* 0x000fea000b800000 */
[----:B------:R-:W-:Y:S01]  /*2660*/  ISETP.NE.AND P2, PT, R2, RZ, PT ;  /* 0x000000ff0200720c */ /* 0x000fe20003f45270 */
[----:B------:R-:W-:Y:S01]  /*2670*/  IMAD.MOV.U32 R12, RZ, RZ, 0x1 ;  /* 0x00000001ff0c7424 */ /* 0x000fe200078e00ff */
[----:B------:R-:W-:Y:S02]  /*2680*/  CS2R R10, SRZ ;  /* 0x00000000000a7805 */ /* 0x000fe4000001ff00 */
[----:B------:R-:W-:Y:S01]  /*2690*/  CS2R R8, SRZ ;  /* 0x0000000000087805 */ /* 0x000fe2000001ff00 */
[----:B------:R-:W-:Y:S01]  /*26a0*/  UMOV UR4, 0x400 ;  /* 0x0000040000047882 */ /* 0x000fe20000000000 */
[----:B------:R-:W-:Y:S01]  /*26b0*/  UMOV UR6, URZ ;  /* 0x000000ff00067c82 */ /* 0x000fe20008000000 */
[----:B------:R-:W-:-:S12]  /*26c0*/  ULEA UR37, UR37, UR4, 0x18 ;  /* 0x0000000425257291 */ /* 0x000fd8000f8ec0ff */
.L_x_46:
[----:B------:R-:W-:Y:S02]  /*26d0*/  LEA R0, R8, UR37, 0x3 ;  /* 0x0000002508007c11 */ /* 0x000fe4000f8e18ff */
[----:B------:R-:W-:-:S03]  /*26e0*/  SHF.L.U32 R5, R9, 0x1f, RZ ;  /* 0x0000001f09057819 */ /* 0x000fc600000006ff */
[----:B------:R-:W-:Y:S01]  /*26f0*/  VIADD R4, R0, 0xf0 ;  /* 0x000000f000047836 */ /* 0x000fe20000000000 */
[----:B------:R-:W1:Y:S02]  /*2700*/  SYNCS.PHASECHK.TRANS64.TRYWAIT P0, [R0+URZ+0xe0], R5 ;  /* 0x0000e005000075a7 */ /* 0x000e6400080011ff */
[----:B-1----:R-:W-:Y:S05]  /*2710*/  @!P0 BRA `(.L_x_43) ;  /* 0x0000004400c88947 */ /* 0x002fea0003800000 */
.L_x_111:
[----:B------:R-:W-:Y:S01]  /*2720*/  ULEA UR5, UR6, UR37, 0x3 ;  /* 0x0000002506057291 */ /* 0x000fe2000f8e18ff */
[----:B------:R-:W-:Y:S02]  /*2730*/  PRMT R4, RZ, 0x654, R4 ;  /* 0x00000654ff047816 */ /* 0x000fe40000000004 */
[----:B-1----:R-:W-:Y:S01]  /*2740*/  SHF.L.U32 R5, R12, 0x1f, RZ ;  /* 0x0000001f0c057819 */ /* 0x002fe200000006ff */
[----:B------:R-:W-:Y:S01]  /*2750*/  UIADD3 UR4, UPT, UPT, UR5, 0x80, URZ ;  /* 0x0000008005047890 */ /* 0x000fe2000fffe0ff */
[----:B------:R1:W-:Y:S05]  /*2760*/  SYNCS.ARRIVE.TRANS64.RED.A1T0 RZ, [R4+URZ], RZ ;  /* 0x000000ff04ff79a7 */ /* 0x0003ea00081004ff */
[----:B------:R-:W-:Y:S01]  /*2770*/  IMAD.U32 R7, RZ, RZ, UR4 ;  /* 0x00000004ff077e24 */ /* 0x000fe2000f8e00ff */
[----:B------:R-:W2:Y:S04]  /*2780*/  SYNCS.PHASECHK.TRANS64.TRYWAIT P0, [UR5+0x90], R5 ;  /* 0x00009005ff0075a7 */ /* 0x000ea80008001105 */
[----:B------:R-:W-:Y:S01]  /*2790*/  PRMT R6, R2, 0x654, R7 ;  /* 0x0000065402067816 */ /* 0x000fe20000000007 */
[----:B-1----:R-:W-:Y:S01]  /*27a0*/  @!P2 IMAD.MOV.U32 R4, RZ, RZ, 0x10 ;  /* 0x00000010ff04a424 */ /* 0x002fe200078e00ff */
[----:B--2---:R-:W-:Y:S06]  /*27b0*/  @!P0 BRA `(.L_x_44) ;  /* 0x0000004400b48947 */ /* 0x004fec0003800000 */
.L_x_113:
[----:B------:R-:W-:Y:S01]  /*27c0*/  ULEA UR4, UR6, UR37, 0x4 ;  /* 0x0000002506047291 */ /* 0x000fe2000f8e20ff */
[----:B------:R-:W-:Y:S01]  /*27d0*/  SEL R3, R6, R3, !P2 ;  /* 0x0000000306037207 */ /* 0x000fe20005000000 */
[----:B------:R-:W-:Y:S01]  /*27e0*/  UIADD3 UR5, UPT, UPT, UR5, 0x80, URZ ;  /* 0x0000008005057890 */ /* 0x000fe2000fffe0ff */
[----:B-1----:R-:W-:Y:S01]  /*27f0*/  LEA R0, R11, UR37, 0x3 ;  /* 0x000000250b007c11 */ /* 0x002fe2000f8e18ff */
[----:B------:R-:W-:Y:S01]  /*2800*/  UIADD3 UR4, UPT, UPT, UR4, 0x110, URZ ;  /* 0x0000011004047890 */ /* 0x000fe2000fffe0ff */
[----:B------:R-:W-:Y:S01]  /*2810*/  SHF.L.U32 R5, R10, 0x1f, RZ ;  /* 0x0000001f0a057819 */ /* 0x000fe200000006ff */
[----:B------:R1:W-:Y:S01]  /*2820*/  @!P2 SYNCS.ARRIVE.TRANS64.RED RZ, [R3+URZ], R4 ;  /* 0x0000000403ffa9a7 */ /* 0x0003e200080004ff */
[----:B------:R-:W-:Y:S01]  /*2830*/  UIADD3 UR6, UPT, UPT, UR6, 0x1, URZ ;  /* 0x0000000106067890 */ /* 0x000fe2000fffe0ff */
[----:B------:R-:W-:-:S03]  /*2840*/  VIADD R8, R8, 0x1 ;  /* 0x0000000108087836 */ /* 0x000fc60000000000 */
[----:B------:R-:W-:Y:S02]  /*2850*/  UISETP.NE.AND UP0, UPT, UR6, 0x2, UPT ;  /* 0x000000020600788c */ /* 0x000fe4000bf05270 */
[----:B------:R-:W-:Y:S06]  /*2860*/  UGETNEXTWORKID.BROADCAST [UR4], [UR5] ;  /* 0x00000000040073ca */ /* 0x000fec0008000100 */
[----:B------:R-:W-:Y:S01]  /*2870*/  USEL UR4, URZ, 0x1, UP0 ;  /* 0x00000001ff047887 */ /* 0x000fe20008000000 */
[----:B------:R-:W-:Y:S01]  /*2880*/  ISETP.NE.AND P0, PT, R8, 0x2, PT ;  /* 0x000000020800780c */ /* 0x000fe20003f05270 */
[----:B------:R-:W-:Y:S01]  /*2890*/  USEL UR6, UR6, URZ, UP0 ;  /* 0x000000ff06067287 */ /* 0x000fe20008000000 */
[----:B------:R-:W2:Y:S03]  /*28a0*/  SYNCS.PHASECHK.TRANS64.TRYWAIT P1, [R0+URZ+0x80], R5 ;  /* 0x00008005000075a7 */ /* 0x000ea600080211ff */
[----:B------:R-:W-:Y:S01]  /*28b0*/  LOP3.LUT R12, R12, UR4, RZ, 0x3c, !PT ;  /* 0x000000040c0c7c12 */ /* 0x000fe2000f8e3cff */
[----:B-12---:R-:W-:Y:S07]  /*28c0*/  @!P1 BRA `(.L_x_45) ;  /* 0x0000004400889947 */ /* 0x006fee0003800000 */
.L_x_114:
[C---:B------:R-:W-:Y:S01]  /*28d0*/  LEA R4, R11.reuse, UR37, 0x4 ;  /* 0x000000250b047c11 */ /* 0x040fe2000f8e20ff */
[----:B-1----:R-:W-:Y:S01]  /*28e0*/  VIADD R0, R0, 0x90 ;  /* 0x0000009000007836 */ /* 0x002fe20000000000 */
[----:B------:R-:W-:Y:S01]  /*28f0*/  SEL R8, R8, RZ, P0 ;  /* 0x000000ff08087207 */ /* 0x000fe20000000000 */
[----:B------:R-:W-:-:S03]  /*2900*/  VIADD R11, R11, 0x1 ;  /* 0x000000010b0b7836 */ /* 0x000fc60000000000 */
[----:B------:R-:W1:Y:S01]  /*2910*/  LDS.128 R4, [R4+0x110] ;  /* 0x0001100004047984 */ /* 0x000e620000000c00 */
[----:B------:R-:W-:Y:S02]  /*2920*/  PRMT R0, RZ, 0x654, R0 ;  /* 0x00000654ff007816 */ /* 0x000fe40000000000 */
[C---:B------:R-:W-:Y:S01]  /*2930*/  ISETP.NE.AND P1, PT, R11.reuse, 0x2, PT ;  /* 0x000000020b00780c */ /* 0x040fe20003f25270 */
[----:B------:R-:W-:Y:S01]  /*2940*/  @!PT LDS RZ, [RZ] ;  /* 0x00000000fffff984 */ /* 0x000fe20000000800 */
[----:B------:R-:W-:Y:S01]  /*2950*/  @!PT LDS RZ, [RZ] ;  /* 0x00000000fffff984 */ /* 0x000fe20000000800 */
[----:B------:R-:W-:Y:S01]  /*2960*/  @!PT LDS RZ, [RZ] ;  /* 0x00000000fffff984 */ /* 0x000fe20000000800 */
[----:B------:R-:W-:Y:S01]  /*2970*/  @!PT LDS RZ, [RZ] ;  /* 0x00000000fffff984 */ /* 0x000fe20000000800 */
[----:B------:R2:W-:Y:S06]  /*2980*/  MEMBAR.ALL.CTA ;  /* 0x0000000000007992 */ /* 0x0005ec0000008000 */
[----:B--2---:R-:W2:Y:S01]  /*2990*/  FENCE.VIEW.ASYNC.S ;  /* 0x00000000000073c6 */ /* 0x004ea20000000000 */
[----:B------:R-:W-:Y:S01]  /*29a0*/  SEL R11, R11, RZ, P1 ;  /* 0x000000ff0b0b7207 */ /* 0x000fe20000800000 */
[----:B--2---:R2:W-:Y:S01]  /*29b0*/  SYNCS.ARRIVE.TRANS64.RED.A1T0 RZ, [R0+URZ], RZ ;  /* 0x000000ff00ff79a7 */ /* 0x0045e200081004ff */
[----:B-1----:R-:W-:-:S02]  /*29c0*/  LOP3.LUT P3, RZ, R6, 0x1, RZ, 0xc0, !PT ;  /* 0x0000000106ff7812 */ /* 0x002fc4000786c0ff */
[----:B------:R-:W-:-:S04]  /*29d0*/  SEL R5, RZ, 0x1, P1 ;  /* 0x00000001ff057807 */ /* 0x000fc80000800000 */
[----:B------:R-:W-:Y:S02]  /*29e0*/  LOP3.LUT R10, R10, R5, RZ, 0x3c, !PT ;  /* 0x000000050a0a7212 */ /* 0x000fe400078e3cff */
[----:B--2---:R-:W-:-:S04]  /*29f0*/  SEL R0, RZ, 0x1, P0 ;  /* 0x00000001ff007807 */ /* 0x004fc80000000000 */
[----:B------:R-:W-:Y:S01]  /*2a00*/  LOP3.LUT R9, R9, R0, RZ, 0x3c, !PT ;  /* 0x0000000009097212 */ /* 0x000fe200078e3cff */
[----:B------:R-:W-:Y:S06]  /*2a10*/  @P3 BRA `(.L_x_46) ;  /* 0xfffffffc002c3947 */ /* 0x000fec000383ffff */
[----:B------:R-:W-:Y:S01]  /*2a20*/  ULEA UR5, UR6, UR37, 0x3 ;  /* 0x0000002506057291 */ /* 0x000fe2000f8e18ff */
[----:B------:R-:W-:-:S08]  /*2a30*/  SHF.L.U32 R3, R12, 0x1f, RZ ;  /* 0x0000001f0c037819 */ /* 0x000fd000000006ff */
[----:B------:R-:W1:Y:S02]  /*2a40*/  SYNCS.PHASECHK.TRANS64 P0, [UR5+0x90], R3 ;  /* 0x00009003ff0075a7 */ /* 0x000e640008001005 */
[----:B-1----:R-:W-:Y:S05]  /*2a50*/  @P0 BRA `(.L_x_47) ;  /* 0x0000000000080947 */ /* 0x002fea0003800000 */
[----:B------:R-:W1:Y:S02]  /*2a60*/  SYNCS.PHASECHK.TRANS64.TRYWAIT P0, [UR5+0x90], R3 ;  /* 0x00009003ff0075a7 */ /* 0x000e640008001105 */
[----:B-1----:R-:W-:Y:S05]  /*2a70*/  @!P0 BRA `(.L_x_48) ;  /* 0x0000004400308947 */ /* 0x002fea0003800000 */
.L_x_47:
[----:B------:R-:W-:-:S04]  /*2a80*/  UIADD3 UR4, UPT, UPT, UR6, 0x1, URZ ;  /* 0x0000000106047890 */ /* 0x000fc8000fffe0ff */
[----:B------:R-:W-:-:S04]  /*2a90*/  UISETP.NE.AND UP0, UPT, UR4, 0x2, UPT ;  /* 0x000000020400788c */ /* 0x000fc8000bf05270 */
[----:B------:R-:W-:Y:S02]  /*2aa0*/  USEL UR7, URZ, 0x1, UP0 ;  /* 0x00000001ff077887 */ /* 0x000fe40008000000 */
[----:B------:R-:W-:-:S04]  /*2ab0*/  USEL UR4, UR4, URZ, UP0 ;  /* 0x000000ff04047287 */ /* 0x000fc80008000000 */
[----:B------:R-:W-:Y:S01]  /*2ac0*/  ULEA UR4, UR4, UR37, 0x3 ;  /* 0x0000002504047291 */ /* 0x000fe2000f8e18ff */
[----:B-1----:R-:W-:-:S04]  /*2ad0*/  LOP3.LUT R3, R12, UR7, RZ, 0x3c, !PT ;  /* 0x000000070c037c12 */ /* 0x002fc8000f8e3cff */
[----:B------:R-:W-:-:S04]  /*2ae0*/  SHF.L.U32 R0, R3, 0x1f, RZ ;  /* 0x0000001f03007819 */ /* 0x000fc800000006ff */
[----:B------:R-:W1:Y:S02]  /*2af0*/  SYNCS.PHASECHK.TRANS64 P0, [UR4+0x90], R0 ;  /* 0x00009000ff0075a7 */ /* 0x000e640008001004 */
[----:B-1----:R-:W-:Y:S05]  /*2b00*/  @P0 EXIT ;  /* 0x000000000000094d */ /* 0x002fea0003800000 */
[----:B------:R-:W-:Y:S02]  /*2b10*/  SHF.L.U32 R3, R3, 0x1f, RZ ;  /* 0x0000001f03037819 */ /* 0x000fe400000006ff */
[----:B------:R-:W-:-:S07]  /*2b20*/  MOV R0, UR4 ;  /* 0x0000000400007c02 */ /* 0x000fce0008000f00 */
.L_x_49:
[----:B-1----:R1:W2:Y:S02]  /*2b30*/  SYNCS.PHASECHK.TRANS64.TRYWAIT P0, [R0+URZ+0x90], R3 ;  /* 0x00009003000075a7 */ /* 0x0022a400080011ff */
[----:B--2---:R-:W-:Y:S05]  /*2b40*/  @!P0 NANOSLEEP.SYNCS 0x989680 ;  /* 0x009896800000895d */ /* 0x004fea0003900000 */
[----:B------:R-:W2:Y:S02]  /*2b50*/  @!P0 SYNCS.PHASECHK.TRANS64 P0, [R0+URZ+0x90], R3 ;  /* 0x00009003000085a7 */ /* 0x000ea400080010ff */
[----:B--2---:R-:W-:Y:S05]  /*2b60*/  @P0 EXIT ;  /* 0x000000000000094d */ /* 0x004fea0003800000 */
[----:B------:R-:W-:Y:S05]  /*2b70*/  BRA `(.L_x_49) ;  /* 0xfffffffc00ec7947 */ /* 0x000fea000383ffff */
.L_x_42:
[----:B------:R-:W-:-:S09]  /*2b80*/  UISETP.NE.AND UP1, UPT, UR8, URZ, UPT ;  /* 0x000000ff0800728c */ /* 0x000fd2000bf25270 */
[----:B------:R-:W-:Y:S05]  /*2b90*/  BRA.U UP1, `(.L_x_50) ;  /* 0x0000000d017c7547 */ /* 0x000fea000b800000 */
[----:B------:R-:W-:Y:S01]  /*2ba0*/  UMOV UR4, 0x40 ;  /* 0x0000004000047882 */ /* 0x000fe20000000000 */
[----:B------:R-:W-:Y:S01]  /*2bb0*/  NOP ;  /* 0x0000000000007918 */ /* 0x000fe20000000000 */
[----:B------:R-:W-:Y:S01]  /*2bc0*/  ULEA UR4, UR37, UR4, 0x18 ;  /* 0x0000000425047291 */ /* 0x000fe2000f8ec0ff */
[----:B------:R-:W-:Y:S02]  /*2bd0*/  UMOV UR5, 0x400 ;  /* 0x0000040000057882 */ /* 0x000fe40000000000 */
[----:B------:R-:W-:-:S06]  /*2be0*/  ULEA UR37, UR37, UR5, 0x18 ;  /* 0x0000000525257291 */ /* 0x000fcc000f8ec0ff */
[----:B------:R-:W1:Y:S02]  /*2bf0*/  LDS.U8 R0, [UR4+0x1c] ;  /* 0x00001c04ff007984 */ /* 0x000e640008000000 */
[----:B-1----:R-:W-:-:S13]  /*2c00*/  ISETP.NE.AND P0, PT, R0, RZ, PT ;  /* 0x000000ff0000720c */ /* 0x002fda0003f05270 */
[----:B------:R-:W-:Y:S05]  /*2c10*/  @P0 BRA `(.L_x_51) ;  /* 0x0000000000580947 */ /* 0x000fea0003800000 */
[----:B------:R-:W-:-:S13]  /*2c20*/  ELECT P0, URZ, PT ;  /* 0x0000000000ff782f */ /* 0x000fda0003800000 */
[----:B------:R-:W-:Y:S05]  /*2c30*/  @!P0 BRA `(.L_x_52) ;  /* 0x0000000000608947 */ /* 0x000fea0003800000 */
[----:B------:R-:W-:Y:S01]  /*2c40*/  UMOV UR5, 0x10 ;  /* 0x0000001000057882 */ /* 0x000fe20000000000 */
[----:B------:R-:W-:Y:S01]  /*2c50*/  HFMA2 R0, -RZ, RZ, 0, 5.9604644775390625e-08 ;  /* 0x00000001ff007431 */ /* 0x000fe200000001ff */
[----:B------:R-:W-:-:S03]  /*2c60*/  MOV R2, 0xffff ;  /* 0x0000ffff00027802 */ /* 0x000fc60000000f00 */
[----:B------:R-:W-:Y:S04]  /*2c70*/  DEPBAR.LE SB1, 0x36 ;  /* 0x00009d800000791a */ /* 0x000fe80000000000 */
[----:B------:R-:W1:Y:S02]  /*2c80*/  UTCATOMSWS.FIND_AND_SET.ALIGN UP0, UR5, UR5 ;  /* 0x00000005000575e3 */ /* 0x000e640008000800 */
[----:B-1----:R-:W-:Y:S01]  /*2c90*/  MOV R3, UR5 ;  /* 0x0000000500037c02 */ /* 0x002fe20008000f00 */
[----:B------:R-:W-:Y:S06]  /*2ca0*/  BRA.U UP0, `(.L_x_53) ;  /* 0x0000000100187547 */ /* 0x000fec000b800000 */
.L_x_54:
[----:B------:R-:W-:Y:S05]  /*2cb0*/  NANOSLEEP 0x64 ;  /* 0x000000640000795d */ /* 0x000fea0003800000 */
[----:B------:R-:W-:-:S05]  /*2cc0*/  UMOV UR5, 0x10 ;  /* 0x0000001000057882 */ /* 0x000fca0000000000 */
[----:B------:R-:W-:Y:S04]  /*2cd0*/  DEPBAR.LE SB1, 0x36 ;  /* 0x00009d800000791a */ /* 0x000fe80000000000 */
[----:B------:R-:W1:Y:S02]  /*2ce0*/  UTCATOMSWS.FIND_AND_SET.ALIGN UP0, UR5, UR5 ;  /* 0x00000005000575e3 */ /* 0x000e640008000800 */
[----:B-1----:R-:W-:Y:S01]  /*2cf0*/  MOV R3, UR5 ;  /* 0x0000000500037c02 */ /* 0x002fe20008000f00 */
[----:B------:R-:W-:Y:S05]  /*2d00*/  BRA.U !UP0, `(.L_x_54) ;  /* 0xfffffffd08e87547 */ /* 0x000fea000b83ffff */
.L_x_53:
[-C--:B------:R-:W-:Y:S02]  /*2d10*/  SHF.L.U32 R2, R2, R3.reuse, RZ ;  /* 0x0000000302027219 */ /* 0x080fe400000006ff */
[----:B------:R-:W-:Y:S01]  /*2d20*/  SHF.L.U32 R0, R0, R3, RZ ;  /* 0x0000000300007219 */ /* 0x000fe200000006ff */
[----:B------:R-:W-:Y:S02]  /*2d30*/  IMAD.SHL.U32 R3, R3, 0x20, RZ ;  /* 0x0000002003037824 */ /* 0x000fe400078e00ff */
[----:B------:R1:W-:Y:S04]  /*2d40*/  ATOMS.OR RZ, [UR4+0x14], R2 ;  /* 0x00001402ffff798c */ /* 0x0003e8000b000004 */
[----:B------:R1:W-:Y:S04]  /*2d50*/  ATOMS.OR RZ, [UR4+0x18], R0 ;  /* 0x00001800ffff798c */ /* 0x0003e8000b000004 */
[----:B------:R1:W-:Y:S01]  /*2d60*/  STS [UR37+0x130], R3 ;  /* 0x00013003ff007988 */ /* 0x0003e20008000825 */
[----:B------:R-:W-:Y:S05]  /*2d70*/  BRA `(.L_x_52) ;  /* 0x0000000000107947 */ /* 0x000fea0003800000 */
.L_x_51:
[----:B------:R-:W-:Y:S02]  /*2d80*/  MOV R0, 0xffffffff ;  /* 0xffffffff00007802 */ /* 0x000fe40000000f00 */
[----:B------:R-:W-:-:S03]  /*2d90*/  MOV R2, 0x2dc0 ;  /* 0x00002dc000027802 */ /* 0x000fc60000000f00 */
[----:B------:R1:W-:Y:S04]  /*2da0*/  STS [UR37+0x130], R0 ;  /* 0x00013000ff007988 */ /* 0x0003e80008000825 */
[----:B-1-3-5:R-:W-:Y:S05]  /*2db0*/  CALL.REL.NOINC `($__internal_1_$__cuda_sm10x_tcgen05_guardrail_trap_phase_invalid_during_alloc) ;  /* 0x0000004400ac7944 */ /* 0x02afea0003c00000 */
.L_x_52:
[----:B------:R-:W-:Y:S05]  /*2dc0*/  WARPSYNC.ALL ;  /* 0x0000000000007948 */ /* 0x000fea0003800000 */
[----:B------:R-:W2:Y:S01]  /*2dd0*/  S2UR UR6, SR_CgaCtaId ;  /* 0x00000000000679c3 */ /* 0x000ea20000008800 */
[----:B------:R-:W-:Y:S01]  /*2de0*/  UMOV UR4, 0x400 ;  /* 0x0000040000047882 */ /* 0x000fe20000000000 */
[----:B------:R-:W-:-:S06]  /*2df0*/  NOP ;  /* 0x0000000000007918 */ /* 0x000fcc0000000000 */
[----:B------:R-:W-:Y:S06]  /*2e00*/  BAR.ARV 0x6, 0xa0 ;  /* 0x0182800000007b1d */ /* 0x000fec0000002000 */
[----:B------:R-:W4:Y:S01]  /*2e10*/  LDCU UR7, c[0x0][0x38c] ;  /* 0x00007180ff0777ac */ /* 0x000f220008000800 */
[----:B------:R-:W-:Y:S01]  /*2e20*/  IMAD.MOV.U32 R11, RZ, RZ, 0x1 ;  /* 0x00000001ff0b7424 */ /* 0x000fe200078e00ff */
[----:B------:R-:W-:Y:S01]  /*2e30*/  CS2R R8, SRZ ;  /* 0x0000000000087805 */ /* 0x000fe2000001ff00 */
[----:B------:R-:W-:Y:S01]  /*2e40*/  IMAD.MOV.U32 R10, RZ, RZ, RZ ;  /* 0x000000ffff0a7224 */ /* 0x000fe200078e00ff */
[----:B------:R-:W-:Y:S01]  /*2e50*/  UMOV UR18, URZ ;  /* 0x000000ff00127c82 */ /* 0x000fe20008000000 */
[----:B------:R-:W-:Y:S01]  /*2e60*/  UMOV UR17, URZ ;  /* 0x000000ff00117c82 */ /* 0x000fe20008000000 */
[----:B------:R-:W-:Y:S01]  /*2e70*/  UMOV UR22, 0x0 ;  /* 0x0000000000167882 */ /* 0x000fe20000000000 */
[----:B------:R-:W-:Y:S01]  /*2e80*/  UMOV UR23, 0x81004a0 ;  /* 0x081004a000177882 */ /* 0x000fe20000000000 */
[----:B------:R-:W-:Y:S01]  /*2e90*/  UMOV UR20, 0x0 ;  /* 0x0000000000147882 */ /* 0x000fe20000000000 */
[----:B------:R-:W-:Y:S01]  /*2ea0*/  UMOV UR21, 0x81004a0 ;  /* 0x081004a000157882 */ /* 0x000fe20000000000 */
[----:B--2---:R-:W-:Y:S01]  /*2eb0*/  ULEA UR6, UR6, UR4, 0x18 ;  /* 0x0000000406067291 */ /* 0x004fe2000f8ec0ff */
[----:B------:R-:W2:Y:S03]  /*2ec0*/  LDCU UR4, c[0x0][0x38c] ;  /* 0x00007180ff0477ac */ /* 0x000ea60008000800 */
[----:B------:R-:W-:-:S02]  /*2ed0*/  UIADD3 UR11, UPT, UPT, UR6, 0x4400, URZ ;  /* 0x00004400060b7890 */ /* 0x000fc4000fffe0ff */
[----:B----4-:R-:W-:-:S03]  /*2ee0*/  UIADD3 UR7, UPT, UPT, UR7, 0x3f, URZ ;  /* 0x0000003f07077890 */ /* 0x010fc6000fffe0ff */
[----:B-1----:R-:W1:Y:S01]  /*2ef0*/  LDS R0, [UR6+0x130] ;  /* 0x00013006ff007984 */ /* 0x002e620008000800 */
[----:B------:R-:W-:Y:S02]  /*2f00*/  UIADD3 UR12, UPT, UPT, UR6, 0x10400, URZ ;  /* 0x00010400060c7890 */ /* 0x000fe4000fffe0ff */
[----:B------:R-:W-:Y:S02]  /*2f10*/  USHF.R.S32.HI UR5, URZ, 0x1f, UR7 ;  /* 0x0000001fff057899 */ /* 0x000fe40008011407 */
[----:B------:R-:W-:Y:S02]  /*2f20*/  USHF.R.U32.HI UR11, URZ, 0x4, UR11 ;  /* 0x00000004ff0b7899 */ /* 0x000fe4000801160b */
[----:B------:R-:W-:Y:S02]  /*2f30*/  ULEA.HI UR5, UR5, UR7, URZ, 0x6 ;  /* 0x0000000705057291 */ /* 0x000fe4000f8f30ff */
[----:B------:R-:W-:Y:S02]  /*2f40*/  USHF.R.U32.HI UR12, URZ, 0x4, UR12 ;  /* 0x00000004ff0c7899 */ /* 0x000fe4000801160c */
[----:B------:R-:W-:-:S02]  /*2f50*/  USHF.R.S32.HI UR5, URZ, 0x6, UR5 ;  /* 0x00000006ff057899 */ /* 0x000fc40008011405 */
[----:B------:R-:W-:Y:S02]  /*2f60*/  ULOP3.LUT UR11, UR11, 0x3fff, URZ, 0xc0, !UPT ;  /* 0x00003fff0b0b7892 */ /* 0x000fe4000f8ec0ff */
[----:B------:R-:W-:Y:S02]  /*2f70*/  UISETP.LT.AND UP0, UPT, UR5, 0x1, UPT ;  /* 0x000000010500788c */ /* 0x000fe4000bf01270 */
[----:B------:R-:W-:Y:S02]  /*2f80*/  ULOP3.LUT UR12, UR12, 0x3fff, URZ, 0xc0, !UPT ;  /* 0x00003fff0c0c7892 */ /* 0x000fe4000f8ec0ff */
[----:B------:R-:W-:Y:S02]  /*2f90*/  USEL UR10, UR5, 0x1, !UP0 ;  /* 0x00000001050a7887 */ /* 0x000fe4000c000000 */
[----:B------:R-:W-:Y:S02]  /*2fa0*/  ULOP3.LUT UR11, UR11, 0x10000, URZ, 0xfc, !UPT ;  /* 0x000100000b0b7892 */ /* 0x000fe4000f8efcff */
[----:B------:R-:W-:-:S02]  /*2fb0*/  ULOP3.LUT UR12, UR12, 0x10000, URZ, 0xfc, !UPT ;  /* 0x000100000c0c7892 */ /* 0x000fc4000f8efcff */
[----:B------:R-:W-:Y:S02]  /*2fc0*/  UIADD3 UR10, UPT, UPT, -UR10, URZ, URZ ;  /* 0x000000ff0a0a7290 */ /* 0x000fe4000fffe1ff */
[----:B--2---:R-:W-:Y:S01]  /*2fd0*/  UISETP.GE.AND UP3, UPT, UR4, 0x1, UPT ;  /* 0x000000010400788c */ /* 0x004fe2000bf66270 */
[----:B-1----:R-:W-:-:S15]  /*2fe0*/  R2UR UR19, R0 ;  /* 0x00000000001372ca */ /* 0x002fde00000e0000 */
.L_x_61:
[----:B------:R-:W-:Y:S02]  /*2ff0*/  LEA R0, R10, UR6, 0x3 ;  /* 0x000000060a007c11 */ /* 0x000fe4000f8e18ff */
[----:B------:R-:W-:Y:S02]  /*3000*/  SHF.L.U32 R5, R9, 0x1f, RZ ;  /* 0x0000001f09057819 */ /* 0x000fe400000006ff */
[----:B------:R-:W-:Y:S01]  /*3010*/  PLOP3.LUT P0, PT, PT, PT, UP3, 0x80, 0x8 ;  /* 0x000000000008781c */ /* 0x000fe20003f0f038 */
[----:B------:R-:W-:Y:S01]  /*3020*/  VIADD R3, R0, 0x90 ;  /* 0x0000009000037836 */ /* 0x000fe20000000000 */
[----:B-1----:R-:W1:Y:S02]  /*3030*/  SYNCS.PHASECHK.TRANS64.TRYWAIT P1, [R0+URZ+0x80], R5 ;  /* 0x00008005000075a7 */ /* 0x002e6400080211ff */
[----:B-1--4-:R-:W-:Y:S09]  /*3040*/  @!P1 BRA `(.L_x_55) ;  /* 0x0000003c00d49947 */ /* 0x012ff20003800000 */
.L_x_116:
[----:B------:R-:W-:Y:S01]  /*3050*/  LEA R4, R10, UR6, 0x4 ;  /* 0x000000060a047c11 */ /* 0x000fe2000f8e20ff */
[----:B------:R-:W-:Y:S01]  /*3060*/  @UP3 ULEA UR4, UR17, UR6, 0x3 ;  /* 0x0000000611043291 */ /* 0x000fe2000f8e18ff */
[----:B------:R-:W-:Y:S01]  /*3070*/  PLOP3.LUT P2, PT, PT, PT, PT, 0x80, 0x8 ;  /* 0x000000000008781c */ /* 0x000fe20003f4f070 */
[----:B------:R-:W-:Y:S01]  /*3080*/  ULEA UR8, UR18, UR6, 0x3 ;  /* 0x0000000612087291 */ /* 0x000fe2000f8e18ff */
[----:B------:R-:W-:Y:S01]  /*3090*/  PRMT R3, RZ, 0x654, R3 ;  /* 0x00000654ff037816 */ /* 0x000fe20000000003 */
[----:B------:R-:W-:Y:S01]  /*30a0*/  ULEA UR9, UR18, UR19, 0x6 ;  /* 0x0000001312097291 */ /* 0x000fe2000f8e30ff */
[----:B-1----:R-:W1:Y:S01]  /*30b0*/  LDS.128 R4, [R4+0x110] ;  /* 0x0001100004047984 */ /* 0x002e620000000c00 */
[----:B------:R-:W-:Y:S02]  /*30c0*/  @P0 SHF.L.U32 R2, R8, 0x1f, RZ ;  /* 0x0000001f08020819 */ /* 0x000fe400000006ff */
[----:B------:R-:W-:Y:S01]  /*30d0*/  SHF.L.U32 R0, R11, 0x1f, RZ ;  /* 0x0000001f0b007819 */ /* 0x000fe200000006ff */
[----:B------:R-:W-:Y:S01]  /*30e0*/  @!PT LDS RZ, [RZ] ;  /* 0x00000000fffff984 */ /* 0x000fe20000000800 */
[----:B------:R-:W-:Y:S01]  /*30f0*/  @!PT LDS RZ, [RZ] ;  /* 0x00000000fffff984 */ /* 0x000fe20000000800 */
[----:B------:R-:W-:Y:S01]  /*3100*/  @!PT LDS RZ, [RZ] ;  /* 0x00000000fffff984 */ /* 0x000fe20000000800 */
[----:B------:R-:W-:Y:S01]  /*3110*/  @!PT LDS RZ, [RZ] ;  /* 0x00000000fffff984 */ /* 0x000fe20000000800 */
[----:B------:R2:W-:Y:S06]  /*3120*/  MEMBAR.ALL.CTA ;  /* 0x0000000000007992 */ /* 0x0005ec0000008000 */
[----:B--2---:R-:W2:Y:S02]  /*3130*/  FENCE.VIEW.ASYNC.S ;  /* 0x00000000000073c6 */ /* 0x004ea40000000000 */
[----:B--2---:R2:W-:Y:S01]  /*3140*/  SYNCS.ARRIVE.TRANS64.RED.A1T0 RZ, [R3+URZ], RZ ;  /* 0x000000ff03ff79a7 */ /* 0x0045e200081004ff */
[----:B------:R2:W4:Y:S01]  /*3150*/  @P0 SYNCS.PHASECHK.TRANS64.TRYWAIT P2, [UR4], R2 ;  /* 0x00000002ff0005a7 */ /* 0x0005220008041104 */
[----:B-1----:R-:W-:Y:S01]  /*3160*/  LOP3.LUT P1, RZ, R6, 0x1, RZ, 0xc0, !PT ;  /* 0x0000000106ff7812 */ /* 0x002fe2000782c0ff */
[----:B------:R-:W1:Y:S02]  /*3170*/  SYNCS.PHASECHK.TRANS64.TRYWAIT P0, [UR8+0xc0], R0 ;  /* 0x0000c000ff0075a7 */ /* 0x000e640008001108 */
[----:B-12-4-:R-:W-:Y:S10]  /*3180*/  @!P0 BRA `(.L_x_56) ;  /* 0x0000003c00988947 */ /* 0x016ff40003800000 */
.L_x_118:
[----:B------:R-:W-:Y:S01]  /*3190*/  IADD3 R10, PT, PT, R10, 0x1, RZ ;  /* 0x000000010a0a7810 */ /* 0x000fe20007ffe0ff */
[----:B------:R-:W-:Y:S06]  /*31a0*/  BRA.U !UP3, `(.L_x_57) ;  /* 0x000000010b987547 */ /* 0x000fec000b800000 */
[----:B------:R-:W-:Y:S01]  /*31b0*/  UPLOP3.LUT UP4, UPT, UPT, UPT, UPT, 0x40, 0x4 ;  /* 0x000000000004789c */ /* 0x000fe20003f8e870 */
[----:B------:R-:W-:Y:S01]  /*31c0*/  UMOV UR16, UR10 ;  /* 0x0000000a00107c82 */ /* 0x000fe20008000000 */
[----:B------:R-:W-:Y:S01]  /*31d0*/  UMOV UR15, UR5 ;  /* 0x00000005000f7c82 */ /* 0x000fe20008000000 */
[----:B------:R-:W-:-:S08]  /*31e0*/  UMOV UR14, UR17 ;  /* 0x00000011000e7c82 */ /* 0x000fd00008000000 */
.L_x_60:
[----:B------:R-:W-:Y:S02]  /*31f0*/  UIADD3 UR16, UPT, UPT, UR16, 0x1, URZ ;  /* 0x0000000110107890 */ /* 0x000fe4000fffe0ff */
[----:B--2---:R-:W-:Y:S02]  /*3200*/  ULEA UR7, UR14, UR6, 0x3 ;  /* 0x000000060e077291 */ /* 0x004fe4000f8e18ff */
[----:B------:R-:W-:Y:S01]  /*3210*/  UISETP.NE.AND UP0, UPT, UR16, URZ, UPT ;  /* 0x000000ff1000728c */ /* 0x000fe2000bf05270 */
[----:B----4-:R-:W-:Y:S10]  /*3220*/  @P2 BRA `(.L_x_58) ;  /* 0x00000000000c2947 */ /* 0x010ff40003800000 */
[----:B-1----:R-:W-:Y:S04]  /*3230*/  SHF.L.U32 R3, R8, 0x1f, RZ ;  /* 0x0000001f08037819 */ /* 0x002fe800000006ff */
[----:B------:R-:W1:Y:S02]  /*3240*/  SYNCS.PHASECHK.TRANS64.TRYWAIT P0, [UR7], R3 ;  /* 0x00000003ff0075a7 */ /* 0x000e640008001107 */
[----:B-1----:R-:W-:Y:S05]  /*3250*/  @!P0 BRA `(.L_x_59) ;  /* 0x0000003c007c8947 */ /* 0x002fea0003800000 */
.L_x_58:
[----:B------:R-:W-:Y:S01]  /*3260*/  UISETP.NE.AND UP1, UPT, UR15, 0x1, UPT ;  /* 0x000000010f00788c */ /* 0x000fe2000bf25270 */
[----:B------:R-:W-:Y:S01]  /*3270*/  PLOP3.LUT P2, PT, PT, PT, PT, 0x80, 0x8 ;  /* 0x000000000008781c */ /* 0x000fe20003f4f070 */
[----:B------:R-:W-:Y:S02]  /*3280*/  UIADD3 UR17, UPT, UPT, UR14, 0x1, URZ ;  /* 0x000000010e117890 */ /* 0x000fe4000fffe0ff */
[----:B------:R-:W-:Y:S02]  /*3290*/  ULEA UR24, UR14, UR12, 0x8 ;  /* 0x0000000c0e187291 */ /* 0x000fe4000f8e40ff */
[----:B------:R-:W-:Y:S01]  /*32a0*/  UISETP.NE.AND UP2, UPT, UR17, 0x6, UPT ;  /* 0x000000061100788c */ /* 0x000fe2000bf45270 */
[----:B------:R-:W-:Y:S01]  /*32b0*/  PLOP3.LUT P0, PT, PT, PT, UP1, 0x80, 0x8 ;  /* 0x000000000008781c */ /* 0x000fe20003f0f018 */
[----:B------:R-:W-:Y:S02]  /*32c0*/  ULEA UR26, UR14, UR11, 0x9 ;  /* 0x0000000b0e1a7291 */ /* 0x000fe4000f8e48ff */
[----:B------:R-:W-:Y:S02]  /*32d0*/  USEL UR13, URZ, 0x1, UP2 ;  /* 0x00000001ff0d7887 */ /* 0x000fe40009000000 */
[----:B------:R-:W-:Y:S02]  /*32e0*/  USEL UR17, UR17, URZ, UP2 ;  /* 0x000000ff11117287 */ /* 0x000fe40009000000 */
[----:B------:R-:W-:Y:S02]  /*32f0*/  UIADD3 UR30, UPT, UPT, UR24, 0x2, URZ ;  /* 0x00000002181e7890 */ /* 0x000fe4000fffe0ff */
[----:B------:R-:W-:Y:S01]  /*3300*/  @UP1 ULEA UR4, UR17, UR6, 0x3 ;  /* 0x0000000611041291 */ /* 0x000fe2000f8e18ff */
[----:B------:R-:W-:Y:S01]  /*3310*/  LOP3.LUT R8, R8, UR13, RZ, 0x3c, !PT ;  /* 0x0000000d08087c12 */ /* 0x000fe2000f8e3cff */
[----:B------:R-:W-:Y:S02]  /*3320*/  UIADD3 UR28, UPT, UPT, UR26, 0x2, URZ ;  /* 0x000000021a1c7890 */ /* 0x000fe4000fffe0ff */
[----:B------:R-:W-:Y:S01]  /*3330*/  UIADD3 UR7, UPT, UPT, UR7, 0x30, URZ ;  /* 0x0000003007077890 */ /* 0x000fe2000fffe0ff */
[----:B-1----:R-:W-:Y:S01]  /*3340*/  @P0 SHF.L.U32 R0, R8, 0x1f, RZ ;  /* 0x0000001f08000819 */ /* 0x002fe200000006ff */
[----:B------:R-:W-:Y:S01]  /*3350*/  UMOV UR25, 0x80004020 ;  /* 0x8000402000197882 */ /* 0x000fe20000000000 */
[----:B------:R-:W-:Y:S01]  /*3360*/  UMOV UR27, 0x80004020 ;  /* 0x80004020001b7882 */ /* 0x000fe20000000000 */
[----:B------:R-:W-:Y:S01]  /*3370*/  UMOV UR31, 0x80004020 ;  /* 0x80004020001f7882 */ /* 0x000fe20000000000 */
[----:B------:R2:W4:Y:S01]  /*3380*/  @P0 SYNCS.PHASECHK.TRANS64.TRYWAIT P2, [UR4], R0 ;  /* 0x00000000ff0005a7 */ /* 0x0005220008041104 */
[----:B------:R-:W-:Y:S01]  /*3390*/  UIADD3 UR15, UPT, UPT, UR15, -0x1, URZ ;  /* 0xffffffff0f0f7890 */ /* 0x000fe2000fffe0ff */
[----:B------:R2:W-:Y:S01]  /*33a0*/  UTCIMMA gdesc[UR26], gdesc[UR24], tmem[UR9], tmem[UR22], idesc[UR23], UP4 ;  /* 0x00ff16181a0075ea */ /* 0x0005e2000a000109 */
[----:B------:R-:W-:Y:S01]  /*33b0*/  UPLOP3.LUT UP4, UPT, UPT, UPT, UPT, 0x80, 0x8 ;  /* 0x000000000008789c */ /* 0x000fe20003f8f070 */
[----:B------:R-:W-:Y:S01]  /*33c0*/  UMOV UR29, 0x80004020 ;  /* 0x80004020001d7882 */ /* 0x000fe20000000000 */
[----:B------:R-:W-:Y:S01]  /*33d0*/  UMOV UR14, UR17 ;  /* 0x00000011000e7c82 */ /* 0x000fe20008000000 */
[----:B------:R2:W-:Y:S01]  /*33e0*/  UTCIMMA gdesc[UR28], gdesc[UR30], tmem[UR9], tmem[UR20], idesc[UR21], UPT ;  /* 0x00ff141e1c0075ea */ /* 0x0005e2000b800109 */
[----:B------:R2:W-:Y:S01]  /*33f0*/  UTCBAR [UR7], URZ ;  /* 0x000000ff070073e9 */ /* 0x0005e200080000ff */
[----:B------:R-:W-:Y:S06]  /*3400*/  BRA.U UP0, `(.L_x_60) ;  /* 0xfffffffd00787547 */ /* 0x000fec000b83ffff */
.L_x_57:
[----:B------:R-:W-:Y:S01]  /*3410*/  UIADD3 UR18, UPT, UPT, UR18, 0x1, URZ ;  /* 0x0000000112127890 */ /* 0x000fe2000fffe0ff */
[C---:B------:R-:W-:Y:S01]  /*3420*/  ISETP.NE.AND P0, PT, R10.reuse, 0x2, PT ;  /* 0x000000020a00780c */ /* 0x040fe20003f05270 */
[----:B------:R-:W-:Y:S02]  /*3430*/  UIADD3 UR8, UPT, UPT, UR8, 0xa0, URZ ;  /* 0x000000a008087890 */ /* 0x000fe4000fffe0ff */
[----:B------:R-:W-:Y:S01]  /*3440*/  UISETP.NE.AND UP0, UPT, UR18, 0x4, UPT ;  /* 0x000000041200788c */ /* 0x000fe2000bf05270 */
[----:B-12---:R-:W-:Y:S02]  /*3450*/  SEL R0, RZ, 0x1, P0 ;  /* 0x00000001ff007807 */ /* 0x006fe40000000000 */
[----:B------:R-:W-:Y:S01]  /*3460*/  SEL R10, R10, RZ, P0 ;  /* 0x000000ff0a0a7207 */ /* 0x000fe20000000000 */
[----:B------:R-:W-:Y:S01]  /*3470*/  USEL UR4, URZ, 0x1, UP0 ;  /* 0x00000001ff047887 */ /* 0x000fe20008000000 */
[----:B------:R-:W-:Y:S01]  /*3480*/  LOP3.LUT R9, R9, R0, RZ, 0x3c, !PT ;  /* 0x0000000009097212 */ /* 0x000fe200078e3cff */
[----:B------:R-:W-:Y:S01]  /*3490*/  USEL UR18, UR18, URZ, UP0 ;  /* 0x000000ff12127287 */ /* 0x000fe20008000000 */
[----:B------:R1:W-:Y:S03]  /*34a0*/  UTCBAR [UR8], URZ ;  /* 0x000000ff080073e9 */ /* 0x0003e600080000ff */
[----:B------:R-:W-:Y:S01]  /*34b0*/  LOP3.LUT R11, R11, UR4, RZ, 0x3c, !PT ;  /* 0x000000040b0b7c12 */ /* 0x000fe2000f8e3cff */
[----:B------:R-:W-:Y:S07]  /*34c0*/  @P1 BRA `(.L_x_61) ;  /* 0xfffffff800c81947 */ /* 0x000fee000383ffff */
[----:B------:R-:W2:Y:S01]  /*34d0*/  S2UR UR4, SR_CgaCtaId ;  /* 0x00000000000479c3 */ /* 0x000ea20000008800 */
[----:B------:R-:W-:Y:S01]  /*34e0*/  ELECT P0, URZ, PT ;  /* 0x0000000000ff782f */ /* 0x000fe20003800000 */
[----:B------:R-:W-:Y:S01]  /*34f0*/  IMAD.MOV.U32 R0, RZ, RZ, 0x1 ;  /* 0x00000001ff007424 */ /* 0x000fe200078e00ff */
[----:B------:R-:W-:Y:S01]  /*3500*/  UIADD3 UR6, UPT, UPT, UR6, 0xc0, URZ ;  /* 0x000000c006067890 */ /* 0x000fe2000fffe0ff */
[----:B------:R-:W-:Y:S01]  /*3510*/  SHF.L.U32 R3, R11, 0x1f, RZ ;  /* 0x0000001f0b037819 */ /* 0x000fe200000006ff */
[----:B------:R-:W-:-:S03]  /*3520*/  UMOV UR5, 0x40 ;  /* 0x0000004000057882 */ /* 0x000fc60000000000 */
[----:B------:R-:W-:Y:S01]  /*3530*/  UVIRTCOUNT.DEALLOC.SMPOOL 0x80 ;  /* 0x000000800000784c */ /* 0x000fe20000000000 */
[----:B--2---:R-:W-:Y:S02]  /*3540*/  ULEA UR4, UR4, UR5, 0x18 ;  /* 0x0000000504047291 */ /* 0x004fe4000f8ec0ff */
[----:B------:R-:W-:-:S07]  /*3550*/  ULEA UR5, UR18, UR6, 0x3 ;  /* 0x0000000612057291 */ /* 0x000fce000f8e18ff */
[----:B------:R2:W-:Y:S02]  /*3560*/  @P0 STS.U8 [UR4+0x1c], R0 ;  /* 0x00001c00ff000988 */ /* 0x0005e40008000004 */
[----:B------:R-:W3:Y:S02]  /*3570*/  SYNCS.PHASECHK.TRANS64.TRYWAIT P0, [UR5], R3 ;  /* 0x00000003ff0075a7 */ /* 0x000ee40008001105 */
[----:B--23--:R-:W-:Y:S05]  /*3580*/  @!P0 BRA `(.L_x_62) ;  /* 0x0000003800c88947 */ /* 0x00cfea0003800000 */
.L_x_121:
[----:B------:R-:W-:-:S04]  /*3590*/  UIADD3 UR7, UPT, UPT, UR18, 0x1, URZ ;  /* 0x0000000112077890 */ /* 0x000fc8000fffe0ff */
[----:B------:R-:W-:-:S04]  /*35a0*/  UISETP.NE.AND UP0, UPT, UR7, 0x4, UPT ;  /* 0x000000040700788c */ /* 0x000fc8000bf05270 */
[----:B-1----:R-:W-:Y:S02]  /*35b0*/  USEL UR8, URZ, 0x1, UP0 ;  /* 0x00000001ff087887 */ /* 0x002fe40008000000 */
[----:B------:R-:W-:-:S04]  /*35c0*/  USEL UR7, UR7, URZ, UP0 ;  /* 0x000000ff07077287 */ /* 0x000fc80008000000 */
[----:B------:R-:W-:Y:S01]  /*35d0*/  ULEA UR5, UR7, UR6, 0x3 ;  /* 0x0000000607057291 */ /* 0x000fe2000f8e18ff */
[----:B------:R-:W-:-:S04]  /*35e0*/  LOP3.LUT R2, R11, UR8, RZ, 0x3c, !PT ;  /* 0x000000080b027c12 */ /* 0x000fc8000f8e3cff */
[----:B--2---:R-:W-:-:S04]  /*35f0*/  SHF.L.U32 R3, R2, 0x1f, RZ ;  /* 0x0000001f02037819 */ /* 0x004fc800000006ff */
[----:B------:R-:W1:Y:S02]  /*3600*/  SYNCS.PHASECHK.TRANS64.TRYWAIT P0, [UR5], R3 ;  /* 0x00000003ff0075a7 */ /* 0x000e640008001105 */
[----:B-1----:R-:W-:Y:S05]  /*3610*/  @!P0 BRA `(.L_x_63) ;  /* 0x0000003800bc8947 */ /* 0x002fea0003800000 */
.L_x_123:
        /* <DEDUP_REMOVED lines=9> */
.L_x_125:
[----:B------:R-:W-:-:S04]  /*36b0*/  UIADD3 UR7, UPT, UPT, UR7, 0x1, URZ ;  /* 0x0000000107077890 */ /* 0x000fc8000fffe0ff */
[----:B------:R-:W-:-:S04]  /*36c0*/  UISETP.NE.AND UP0, UPT, UR7, 0x4, UPT ;  /* 0x000000040700788c */ /* 0x000fc8000bf05270 */
[----:B------:R-:W-:Y:S02]  /*36d0*/  USEL UR5, URZ, 0x1, UP0 ;  /* 0x00000001ff057887 */ /* 0x000fe40008000000 */
[----:B------:R-:W-:-:S04]  /*36e0*/  USEL UR7, UR7, URZ, UP0 ;  /* 0x000000ff07077287 */ /* 0x000fc80008000000 */
[----:B------:R-:W-:Y:S01]  /*36f0*/  ULEA UR7, UR7, UR6, 0x3 ;  /* 0x0000000607077291 */ /* 0x000fe2000f8e18ff */
[----:B-1----:R-:W-:-:S04]  /*3700*/  LOP3.LUT R3, R2, UR5, RZ, 0x3c, !PT ;  /* 0x0000000502037c12 */ /* 0x002fc8000f8e3cff */
[----:B------:R-:W-:-:S04]  /*3710*/  SHF.L.U32 R3, R3, 0x1f, RZ ;  /* 0x0000001f03037819 */ /* 0x000fc800000006ff */
[----:B------:R-:W1:Y:S02]  /*3720*/  SYNCS.PHASECHK.TRANS64.TRYWAIT P0, [UR7], R3 ;  /* 0x00000003ff0075a7 */ /* 0x000e640008001107 */
[----:B-1----:R-:W-:Y:S05]  /*3730*/  @!P0 BRA `(.L_x_65) ;  /* 0x0000003800a48947 */ /* 0x002fea0003800000 */
.L_x_127:
[----:B------:R-:W-:Y:S01]  /*3740*/  NOP ;  /* 0x0000000000007918 */ /* 0x000fe20000000000 */
[----:B-1----:R-:W1:Y:S01]  /*3750*/  LDS R0, [UR4+0x14] ;  /* 0x00001404ff007984 */ /* 0x002e620008000800 */
[----:B------:R-:W-:Y:S01]  /*3760*/  ULOP3.LUT UR6, UR19, 0xffff, URZ, 0xc0, !UPT ;  /* 0x0000ffff13067892 */ /* 0x000fe2000f8ec0ff */
[----:B------:R-:W-:Y:S01]  /*3770*/  UMOV UR8, 0xffff ;  /* 0x0000ffff00087882 */ /* 0x000fe20000000000 */
[----:B------:R-:W-:Y:S02]  /*3780*/  UMOV UR5, 0x1 ;  /* 0x0000000100057882 */ /* 0x000fe40000000000 */
[----:B------:R-:W-:-:S04]  /*3790*/  USHF.R.U32.HI UR6, URZ, 0x5, UR6 ;  /* 0x00000005ff067899 */ /* 0x000fc80008011606 */
[----:B------:R-:W-:Y:S02]  /*37a0*/  USHF.L.U32 UR8, UR8, UR6, URZ ;  /* 0x0000000608087299 */ /* 0x000fe400080006ff */
[----:B------:R-:W-:-:S04]  /*37b0*/  USHF.L.U32 UR5, UR5, UR6, URZ ;  /* 0x0000000605057299 */ /* 0x000fc800080006ff */
[----:B-1----:R-:W-:-:S04]  /*37c0*/  LOP3.LUT R0, R0, UR8, RZ, 0xc0, !PT ;  /* 0x0000000800007c12 */ /* 0x002fc8000f8ec0ff */
[----:B------:R-:W-:-:S13]  /*37d0*/  ISETP.NE.AND P0, PT, R0, UR8, PT ;  /* 0x0000000800007c0c */ /* 0x000fda000bf05270 */
[----:B------:R-:W-:Y:S05]  /*37e0*/  @P0 BRA `(.L_x_66) ;  /* 0x0000000000580947 */ /* 0x000fea0003800000 */
[----:B------:R-:W1:Y:S02]  /*37f0*/  LDS R0, [UR4+0x18] ;  /* 0x00001804ff007984 */ /* 0x000e640008000800 */
[----:B-1----:R-:W-:-:S04]  /*3800*/  LOP3.LUT R0, R0, UR5, RZ, 0xc0, !PT ;  /* 0x0000000500007c12 */ /* 0x002fc8000f8ec0ff */
[----:B------:R-:W-:-:S13]  /*3810*/  ISETP.NE.AND P0, PT, R0, UR5, PT ;  /* 0x0000000500007c0c */ /* 0x000fda000bf05270 */
[----:B------:R-:W-:Y:S05]  /*3820*/  @P0 BRA `(.L_x_67) ;  /* 0x00000000003c0947 */ /* 0x000fea0003800000 */
[----:B------:R-:W1:Y:S01]  /*3830*/  S2R R2, SR_LANEID ;  /* 0x0000000000027919 */ /* 0x000e620000000000 */
[----:B------:R-:W-:Y:S01]  /*3840*/  ULOP3.LUT UR8, URZ, UR8, URZ, 0x33, !UPT ;  /* 0x00000008ff087292 */ /* 0x000fe2000f8e33ff */
[----:B------:R-:W-:Y:S01]  /*3850*/  LOP3.LUT R4, RZ, UR5, RZ, 0x33, !PT ;  /* 0x00000005ff047c12 */ /* 0x000fe2000f8e33ff */
[----:B------:R-:W-:Y:S02]  /*3860*/  VOTEU.ANY UR7, UPT, PT ;  /* 0x0000000000077886 */ /* 0x000fe400038e0100 */
[----:B------:R-:W-:Y:S01]  /*3870*/  UFLO.U32 UR7, UR7 ;  /* 0x00000007000772bd */ /* 0x000fe200080e0000 */
[----:B------:R-:W2:Y:S01]  /*3880*/  REDUX UR5, R4 ;  /* 0x00000000040573c4 */ /* 0x000ea20000000000 */
[----:B------:R-:W-:-:S06]  /*3890*/  IMAD.U32 R0, RZ, RZ, UR8 ;  /* 0x00000008ff007e24 */ /* 0x000fcc000f8e00ff */
[----:B------:R3:W-:Y:S01]  /*38a0*/  UTCATOMSWS.AND URZ, UR8 ;  /* 0x0000000800ff79e3 */ /* 0x0007e20008000000 */
[----:B------:R-:W4:Y:S01]  /*38b0*/  REDUX UR6, R0 ;  /* 0x00000000000673c4 */ /* 0x000f220000000000 */
[----:B-1----:R-:W-:Y:S01]  /*38c0*/  ISETP.EQ.U32.AND P0, PT, R2, UR7, PT ;  /* 0x0000000702007c0c */ /* 0x002fe2000bf02070 */
[----:B--2---:R-:W-:Y:S01]  /*38d0*/  IMAD.U32 R2, RZ, RZ, UR5 ;  /* 0x00000005ff027e24 */ /* 0x004fe2000f8e00ff */
[----:B----4-:R-:W-:-:S11]  /*38e0*/  MOV R3, UR6 ;  /* 0x0000000600037c02 */ /* 0x010fd60008000f00 */
[----:B------:R3:W-:Y:S04]  /*38f0*/  @P0 ATOMS.AND RZ, [UR4+0x14], R3 ;  /* 0x00001403ffff098c */ /* 0x0007e8000a800004 */
[----:B------:R3:W-:Y:S01]  /*3900*/  @P0 ATOMS.AND RZ, [UR4+0x18], R2 ;  /* 0x00001802ffff098c */ /* 0x0007e2000a800004 */
[----:B------:R-:W-:Y:S05]  /*3910*/  BRA `(.L_x_68) ;  /* 0x0000000000147947 */ /* 0x000fea0003800000 */
.L_x_67:
[----:B------:R-:W-:Y:S02]  /*3920*/  MOV R2, 0x3940 ;  /* 0x0000394000027802 */ /* 0x000fe40000000f00 */
[----:B----45:R-:W-:Y:S05]  /*3930*/  CALL.REL.NOINC `($__internal_0_$__cuda_sm10x_tcgen05_guardrail_trap_col_being_dealloced_not_returned_by_alloc) ;  /* 0x0000003800c07944 */ /* 0x030fea0003c00000 */
[----:B------:R-:W-:Y:S05]  /*3940*/  BRA `(.L_x_68) ;  /* 0x0000000000087947 */ /* 0x000fea0003800000 */
.L_x_66:
[----:B------:R-:W-:Y:S02]  /*3950*/  MOV R2, 0x3970 ;  /* 0x0000397000027802 */ /* 0x000fe40000000f00 */
[----:B----45:R-:W-:Y:S05]  /*3960*/  CALL.REL.NOINC `($__internal_2_$__cuda_sm10x_tcgen05_guardrail_trap_unallocated_columns_being_dealloced) ;  /* 0x0000003800cc7944 */ /* 0x030fea0003c00000 */
.L_x_68:
[----:B------:R-:W-:Y:S01]  /*3970*/  NOP ;  /* 0x0000000000007918 */ /* 0x000fe20000000000 */
[----:B---3--:R-:W-:Y:S05]  /*3980*/  EXIT ;  /* 0x000000000000794d */ /* 0x008fea0003800000 */
.L_x_50:
[----:B------:R-:W-:-:S09]  /*3990*/  UISETP.NE.OR UP2, UPT, UR8, 0x3, !UP2 ;  /* 0x000000030800788c */ /* 0x000fd2000d745670 */
[----:B------:R-:W-:Y:S05]  /*39a0*/  BRA.U UP2, `(.L_x_69) ;  /* 0x0000000902c87547 */ /* 0x000fea000b800000 */
[----:B------:R-:W1:Y:S01]  /*39b0*/  LDCU.64 UR6, c[0x0][0x888] ;  /* 0x00011100ff0677ac */ /* 0x000e620008000a00 */
[----:B------:R-:W2:Y:S01]  /*39c0*/  LDC R0, c[0x0][0xb30] ;  /* 0x0002cc00ff007b82 */ /* 0x000ea20000000800 */
[----:B------:R-:W-:Y:S01]  /*39d0*/  IMAD.MOV.U32 R30, RZ, RZ, 0x1 ;  /* 0x00000001ff1e7424 */ /* 0x000fe200078e00ff */
[----:B------:R-:W-:Y:S01]  /*39e0*/  CS2R R28, SRZ ;  /* 0x00000000001c7805 */ /* 0x000fe2000001ff00 */
[----:B------:R-:W4:Y:S01]  /*39f0*/  LDCU.64 UR4, c[0x0][0x890] ;  /* 0x00011200ff0477ac */ /* 0x000f220008000a00 */
[----:B------:R-:W-:Y:S01]  /*3a00*/  IMAD.MOV.U32 R25, RZ, RZ, 0x2000 ;  /* 0x00002000ff197424 */ /* 0x000fe200078e00ff */
[----:B------:R-:W-:-:S03]  /*3a10*/  UMOV UR8, 0x400 ;  /* 0x0000040000087882 */ /* 0x000fc60000000000 */
[----:B------:R-:W3:Y:S01]  /*3a20*/  LDC R19, c[0x0][0x370] ;  /* 0x0000dc00ff137b82 */ /* 0x000ee20000000800 */
[----:B------:R-:W-:-:S07]  /*3a30*/  UPLOP3.LUT UP1, UPT, UPT, UPT, UPT, 0x40, 0x4 ;  /* 0x000000000004789c */ /* 0x000fce0003f2e870 */
[----:B------:R-:W3:Y:S01]  /*3a40*/  LDC R2, c[0x0][0xb0c] ;  /* 0x0002c300ff027b82 */ /* 0x000ee20000000800 */
[----:B-1----:R-:W-:Y:S02]  /*3a50*/  UISETP.NE.U32.AND UP2, UPT, UR6, URZ, UPT ;  /* 0x000000ff0600728c */ /* 0x002fe4000bf45070 */
[----:B------:R-:W-:Y:S02]  /*3a60*/  ULEA UR6, UR37, UR8, 0x18 ;  /* 0x0000000825067291 */ /* 0x000fe4000f8ec0ff */
[----:B------:R-:W-:Y:S02]  /*3a70*/  UISETP.NE.AND.EX UP2, UPT, UR7, URZ, UPT, UP2 ;  /* 0x000000ff0700728c */ /* 0x000fe4000bf45320 */
[----:B------:R-:W-:Y:S01]  /*3a80*/  UIADD3 UR7, UPT, UPT, UR6, 0x60, URZ ;  /* 0x0000006006077890 */ /* 0x000fe2000fffe0ff */
[----:B------:R-:W1:Y:S01]  /*3a90*/  LDC R18, c[0x0][0xb20] ;  /* 0x0002c800ff127b82 */ /* 0x000e620000000800 */
[----:B----4-:R-:W-:Y:S01]  /*3aa0*/  UISETP.NE.U32.AND UP3, UPT, UR4, URZ, UPT ;  /* 0x000000ff0400728c */ /* 0x010fe2000bf65070 */
[----:B--2---:R-:W-:Y:S01]  /*3ab0*/  ISETP.NE.AND P1, PT, R0, 0x1, PT ;  /* 0x000000010000780c */ /* 0x004fe20003f25270 */
[----:B------:R-:W-:-:S02]  /*3ac0*/  UPRMT UR37, UR37, 0x654, UR7 ;  /* 0x0000065425257896 */ /* 0x000fc40008000007 */
[----:B------:R-:W-:-:S03]  /*3ad0*/  UISETP.NE.AND.EX UP3, UPT, UR5, URZ, UPT, UP3 ;  /* 0x000000ff0500728c */ /* 0x000fc6000bf65330 */
[----:B------:R-:W2:Y:S08]  /*3ae0*/  LDC.64 R32, c[0x0][0x348] ;  /* 0x0000d200ff207b82 */ /* 0x000eb00000000a00 */
[----:B------:R-:W4:Y:S08]  /*3af0*/  LDC.64 R16, c[0x0][0xb10] ;  /* 0x0002c400ff107b82 */ /* 0x000f300000000a00 */
[----:B------:R-:W1:Y:S08]  /*3b00*/  LDC.64 R6, c[0x0][0xb18] ;  /* 0x0002c600ff067b82 */ /* 0x000e700000000a00 */
[----:B------:R-:W1:Y:S08]  /*3b10*/  LDC.64 R4, c[0x0][0xb28] ;  /* 0x0002ca00ff047b82 */ /* 0x000e700000000a00 */
[----:B---3--:R-:W1:Y:S02]  /*3b20*/  LDC R24, c[0x0][0x374] ;  /* 0x0000dd00ff187b82 */ /* 0x008e640000000800 */
.L_x_77:
[C---:B------:R-:W-:Y:S02]  /*3b30*/  LEA R0, R29.reuse, UR6, 0x3 ;  /* 0x000000061d007c11 */ /* 0x040fe4000f8e18ff */
[----:B------:R-:W-:Y:S02]  /*3b40*/  SHF.L.U32 R3, R28, 0x1f, RZ ;  /* 0x0000001f1c037819 */ /* 0x000fe400000006ff */
[----:B------:R-:W-:Y:S02]  /*3b50*/  LEA R20, R29, UR6, 0x4 ;  /* 0x000000061d147c11 */ /* 0x000fe4000f8e20ff */
[----:B---3--:R-:W3:Y:S02]  /*3b60*/  SYNCS.PHASECHK.TRANS64.TRYWAIT P0, [R0+URZ+0x80], R3 ;  /* 0x00008003000075a7 */ /* 0x008ee400080011ff */
[----:B---3--:R-:W-:Y:S05]  /*3b70*/  @!P0 BRA `(.L_x_70) ;  /* 0x0000003400ac8947 */ /* 0x008fea0003800000 */
.L_x_128:
[----:B------:R-:W-:Y:S01]  /*3b80*/  ISETP.GE.AND P0, PT, R72, 0x1, PT ;  /* 0x000000014800780c */ /* 0x000fe20003f06270 */
[----:B------:R-:W1:Y:S01]  /*3b90*/  LDS.128 R20, [R20+0x110] ;  /* 0x0001100014147984 */ /* 0x000e620000000c00 */
[----:B------:R-:W-:Y:S01]  /*3ba0*/  ISETP.NE.U32.AND P4, PT, RZ, UR4, PT ;  /* 0x00000004ff007c0c */ /* 0x000fe2000bf85070 */
[----:B---3--:R-:W-:Y:S01]  /*3bb0*/  VIADD R0, R0, 0x90 ;  /* 0x0000009000007836 */ /* 0x008fe20000000000 */
[----:B------:R-:W-:Y:S02]  /*3bc0*/  SHF.L.U32 R26, R30, 0x1f, RZ ;  /* 0x0000001f1e1a7819 */ /* 0x000fe400000006ff */
[----:B------:R-:W-:Y:S02]  /*3bd0*/  ISETP.NE.AND.EX P4, PT, RZ, UR5, PT, P4 ;  /* 0x00000005ff007c0c */ /* 0x000fe4000bf85340 */
[----:B------:R-:W-:Y:S01]  /*3be0*/  PRMT R0, RZ, 0x654, R0 ;  /* 0x00000654ff007816 */ /* 0x000fe20000000000 */
[----:B------:R-:W-:Y:S01]  /*3bf0*/  @!PT LDS RZ, [RZ] ;  /* 0x00000000fffff984 */ /* 0x000fe20000000800 */
[----:B------:R-:W-:Y:S01]  /*3c00*/  @!PT LDS RZ, [RZ] ;  /* 0x00000000fffff984 */ /* 0x000fe20000000800 */
[----:B------:R-:W-:Y:S01]  /*3c10*/  @!PT LDS RZ, [RZ] ;  /* 0x00000000fffff984 */ /* 0x000fe20000000800 */
[----:B------:R-:W-:Y:S01]  /*3c20*/  @!PT LDS RZ, [RZ] ;  /* 0x00000000fffff984 */ /* 0x000fe20000000800 */
[----:B------:R3:W-:Y:S06]  /*3c30*/  MEMBAR.ALL.CTA ;  /* 0x0000000000007992 */ /* 0x0007ec0000008000 */
[----:B---3--:R-:W3:Y:S02]  /*3c40*/  FENCE.VIEW.ASYNC.S ;  /* 0x00000000000073c6 */ /* 0x008ee40000000000 */
[----:B---3--:R3:W-:Y:S01]  /*3c50*/  SYNCS.ARRIVE.TRANS64.RED.A1T0 RZ, [R0+URZ], RZ ;  /* 0x000000ff00ff79a7 */ /* 0x0087e200081004ff */
[----:B-1----:R-:W-:Y:S11]  /*3c60*/  LOP3.LUT P3, RZ, R22, 0x1, RZ, 0xc0, !PT ;  /* 0x0000000116ff7812 */ /* 0x002ff6000786c0ff */
[----:B------:R-:W-:Y:S02]  /*3c70*/  @!UPT UIADD3 URZ, UPT, UPT, URZ, URZ, URZ ;  /* 0x000000fffffff290 */ /* 0x000fe4000fffe0ff */
[----:B------:R-:W-:Y:S02]  /*3c80*/  @P3 MOV R13, R20 ;  /* 0x00000014000d3202 */ /* 0x000fe40000000f00 */
[----:B------:R-:W-:Y:S01]  /*3c90*/  @P3 LOP3.LUT R8, R21, 0xffff, RZ, 0xc0, !PT ;  /* 0x0000ffff15083812 */ /* 0x000fe200078ec0ff */
[----:B---3--:R-:W-:Y:S06]  /*3ca0*/  @!P0 BRA `(.L_x_71) ;  /* 0x0000000000a48947 */ /* 0x008fec0003800000 */
[----:B------:R-:W-:Y:S01]  /*3cb0*/  IMAD.HI.U32 R31, R24, R7, RZ ;  /* 0x00000007181f7227 */ /* 0x000fe200078e00ff */
[----:B------:R-:W-:Y:S02]  /*3cc0*/  ISETP.NE.AND P0, PT, R6, 0x1, PT ;  /* 0x000000010600780c */ /* 0x000fe40003f05270 */
[----:B------:R-:W-:Y:S01]  /*3cd0*/  ISETP.NE.AND P2, PT, R72, 0x1, PT ;  /* 0x000000014800780c */ /* 0x000fe20003f45270 */
[----:B----4-:R-:W-:Y:S01]  /*3ce0*/  IMAD.HI.U32 R34, R19, R16, RZ ;  /* 0x0000001013227227 */ /* 0x010fe200078e00ff */
[----:B------:R-:W-:Y:S02]  /*3cf0*/  SHF.R.U32.HI R31, RZ, R18, R31 ;  /* 0x00000012ff1f7219 */ /* 0x000fe4000001161f */
[----:B------:R-:W-:Y:S01]  /*3d00*/  ISETP.NE.AND P5, PT, R2, 0x1, PT ;  /* 0x000000010200780c */ /* 0x000fe20003fa5270 */
[----:B------:R-:W-:Y:S01]  /*3d10*/  IMAD.HI.U32 R36, R13, R16, RZ ;  /* 0x000000100d247227 */ /* 0x000fe200078e00ff */
[----:B------:R-:W-:Y:S02]  /*3d20*/  SHF.R.U32.HI R34, RZ, R17, R34 ;  /* 0x00000011ff227219 */ /* 0x000fe40000011622 */
[----:B------:R-:W-:Y:S01]  /*3d30*/  SEL R3, R24, R31, !P0 ;  /* 0x0000001f18037207 */ /* 0x000fe20004000000 */
[C---:B------:R-:W-:Y:S01]  /*3d40*/  IMAD.HI.U32 R31, R8.reuse, R7, RZ ;  /* 0x00000007081f7227 */ /* 0x040fe200078e00ff */
[----:B------:R-:W-:Y:S02]  /*3d50*/  SEL R11, R19, R34, !P5 ;  /* 0x00000022130b7207 */ /* 0x000fe40006800000 */
[----:B------:R-:W-:Y:S01]  /*3d60*/  SHF.R.U32.HI R36, RZ, R17, R36 ;  /* 0x00000011ff247219 */ /* 0x000fe20000011624 */
[----:B------:R-:W-:Y:S01]  /*3d70*/  IMAD.HI.U32 R38, R3, R4, RZ ;  /* 0x0000000403267227 */ /* 0x000fe200078e00ff */
[----:B------:R-:W-:Y:S03]  /*3d80*/  SHF.R.U32.HI R31, RZ, R18, R31 ;  /* 0x00000012ff1f7219 */ /* 0x000fe6000001161f */
[----:B------:R-:W-:Y:S01]  /*3d90*/  IMAD.HI.U32 R34, R11, R4, RZ ;  /* 0x000000040b227227 */ /* 0x000fe200078e00ff */
[----:B------:R-:W-:Y:S02]  /*3da0*/  @P2 SHF.R.U32.HI R3, RZ, R5, R38 ;  /* 0x00000005ff032219 */ /* 0x000fe40000011626 */
[----:B------:R-:W-:Y:S02]  /*3db0*/  SEL R9, R8, R31, !P0 ;  /* 0x0000001f08097207 */ /* 0x000fe40004000000 */
[----:B------:R-:W-:Y:S01]  /*3dc0*/  @P2 SHF.R.U32.HI R11, RZ, R5, R34 ;  /* 0x00000005ff0b2219 */ /* 0x000fe20000011622 */
[C---:B------:R-:W-:Y:S01]  /*3dd0*/  IMAD R10, R72.reuse, R3, RZ ;  /* 0x00000003480a7224 */ /* 0x040fe200078e02ff */
[----:B------:R-:W-:Y:S01]  /*3de0*/  SEL R3, R13, R36, !P5 ;  /* 0x000000240d037207 */ /* 0x000fe20006800000 */
[C---:B------:R-:W-:Y:S03]  /*3df0*/  IMAD.HI.U32 R14, R9.reuse, R4, RZ ;  /* 0x00000004090e7227 */ /* 0x040fe600078e00ff */
[----:B------:R-:W-:Y:S01]  /*3e00*/  ISETP.GE.AND P0, PT, R9, R10, PT ;  /* 0x0000000a0900720c */ /* 0x000fe20003f06270 */
[C---:B------:R-:W-:Y:S01]  /*3e10*/  IMAD R12, R72.reuse, R11, RZ ;  /* 0x0000000b480c7224 */ /* 0x040fe200078e02ff */
[-C--:B------:R-:W-:Y:S04]  /*3e20*/  SHF.R.U32.HI R14, RZ, R5.reuse, R14 ;  /* 0x00000005ff0e7219 */ /* 0x080fe8000001160e */
[----:B------:R-:W-:Y:S02]  /*3e30*/  ISETP.GE.OR P0, PT, R3, R12, P0 ;  /* 0x0000000c0300720c */ /* 0x000fe40000706670 */
[----:B------:R-:W-:Y:S05]  /*3e40*/  SEL R15, R9, R14, !P2 ;  /* 0x0000000e090f7207 */ /* 0x000fea0005000000 */
[----:B------:R-:W-:Y:S04]  /*3e50*/  IMAD.MOV R14, RZ, RZ, -R15 ;  /* 0x000000ffff0e7224 */ /* 0x000fe800078e0a0f */
[----:B------:R-:W-:Y:S02]  /*3e60*/  IMAD R14, R72, R14, R9 ;  /* 0x0000000e480e7224 */ /* 0x000fe400078e0209 */
[C---:B------:R-:W-:Y:S05]  /*3e70*/  @!P0 IMAD.HI.U32 R10, R3.reuse, R4, RZ ;  /* 0x00000004030a8227 */ /* 0x040fea00078e00ff */
[----:B------:R-:W-:Y:S04]  /*3e80*/  @!P0 SHF.R.U32.HI R10, RZ, R5, R10 ;  /* 0x00000005ff0a8219 */ /* 0x000fe8000001160a */
[----:B------:R-:W-:Y:S01]  /*3e90*/  @!P0 SEL R0, R3, R10, !P2 ;  /* 0x0000000a03008207 */ /* 0x000fe20005000000 */
[----:B------:R-:W-:Y:S03]  /*3ea0*/  IMAD.MOV R10, RZ, RZ, -R3 ;  /* 0x000000ffff0a7224 */ /* 0x000fe600078e0a03 */
[----:B------:R-:W-:Y:S01]  /*3eb0*/  @!P0 IADD3 R15, PT, PT, R15, -R0, RZ ;  /* 0x800000000f0f8210 */ /* 0x000fe20007ffe0ff */
[----:B------:R-:W-:Y:S01]  /*3ec0*/  @!P0 IMAD R0, R11, R14, R0 ;  /* 0x0000000e0b008224 */ /* 0x000fe200078e0200 */
[----:B------:R-:W-:Y:S01]  /*3ed0*/  IADD3 R11, PT, PT, -R9, RZ, RZ ;  /* 0x000000ff090b7210 */ /* 0x000fe20007ffe1ff */
[----:B------:R-:W-:Y:S02]  /*3ee0*/  IMAD R13, R2, R10, R13 ;  /* 0x0000000a020d7224 */ /* 0x000fe400078e020d */
[----:B------:R-:W-:Y:S02]  /*3ef0*/  @!P0 IMAD R9, R15, R72, R3 ;  /* 0x000000480f098224 */ /* 0x000fe400078e0203 */
[----:B------:R-:W-:Y:S02]  /*3f00*/  @!P0 IMAD.MOV.U32 R3, RZ, RZ, R0 ;  /* 0x000000ffff038224 */ /* 0x000fe400078e0000 */
[----:B------:R-:W-:Y:S02]  /*3f10*/  IMAD R8, R6, R11, R8 ;  /* 0x0000000b06087224 */ /* 0x000fe400078e0208 */
[----:B------:R-:W-:Y:S02]  /*3f20*/  IMAD R13, R3, R2, R13 ;  /* 0x00000002030d7224 */ /* 0x000fe400078e020d */
[----:B------:R-:W-:Y:S02]  /*3f30*/  IMAD R8, R9, R6, R8 ;  /* 0x0000000609087224 */ /* 0x000fe400078e0208 */
.L_x_71:
[----:B------:R-:W-:Y:S05]  /*3f40*/  BRA.U UP1, `(.L_x_72) ;  /* 0x0000000101107547 */ /* 0x000fea000b800000 */
[----:B------:R-:W-:Y:S04]  /*3f50*/  MOV R0, UR13 ;  /* 0x0000000d00007c02 */ /* 0x000fe80008000f00 */
[----:B------:R-:W-:Y:S04]  /*3f60*/  SHF.L.U32 R3, R0, 0x1f, RZ ;  /* 0x0000001f00037819 */ /* 0x000fe800000006ff */
[----:B------:R-:W1:Y:S02]  /*3f70*/  SYNCS.PHASECHK.TRANS64.TRYWAIT P0, [UR6+0x78], R3 ;  /* 0x00007803ff0075a7 */ /* 0x000e640008001106 */
[----:B-1----:R-:W-:Y:S05]  /*3f80*/  @!P0 BRA `(.L_x_73) ;  /* 0x0000003000bc8947 */ /* 0x002fea0003800000 */
.L_x_72:
[----:B------:R-:W-:Y:S05]  /*3f90*/  BRA.U !UP3, `(.L_x_74) ;  /* 0x000000010b347547 */ /* 0x000fea000b800000 */
[----:B------:R-:W-:Y:S01]  /*3fa0*/  UPLOP3.LUT UP0, UPT, UPT, UPT, UP2, 0x80, 0x8 ;  /* 0x000000000008789c */ /* 0x000fe20003f0f020 */
[----:B-1----:R-:W-:Y:S02]  /*3fb0*/  HFMA2 R0, -RZ, RZ, 0, 5.9604644775390625e-08 ;  /* 0x00000001ff007431 */ /* 0x002fe400000001ff */
[----:B------:R-:W-:Y:S03]  /*3fc0*/  IMAD.MOV.U32 R168, RZ, RZ, 0x1 ;  /* 0x00000001ffa87424 */ /* 0x000fe600078e00ff */
[----:B------:R-:W-:Y:S05]  /*3fd0*/  PLOP3.LUT P0, PT, PT, PT, UP0, 0x80, 0x8 ;  /* 0x000000000008781c */ /* 0x000fea0003f0f008 */
[----:B------:R-:W1:Y:S01]  /*3fe0*/  @UP0 LDCU.64 UR8, c[0x0][0x888] ;  /* 0x00011100ff0807ac */ /* 0x000e620008000a00 */
[----:B------:R-:W-:Y:S07]  /*3ff0*/  @UP0 UIMAD UR7, UR36, UR4, URZ ;  /* 0x00000004240702a4 */ /* 0x000fee000f8e02ff */
[----:B------:R-:W-:Y:S01]  /*4000*/  @!P0 PRMT R168, R0, 0x7610, R168 ;  /* 0x0000761000a88816 */ /* 0x000fe200000000a8 */
[----:B-1----:R-:W-:Y:S03]  /*4010*/  @UP0 UIMAD.WIDE UR8, UR7, 0x4, UR8 ;  /* 0x00000004070808a5 */ /* 0x002fe6000f8e0208 */
[----:B------:R-:W1:Y:S03]  /*4020*/  @!UP0 LDCU UR7, c[0x0][0x880] ;  /* 0x00011000ff0787ac */ /* 0x000e660008000800 */
[----:B------:R-:W-:Y:S01]  /*4030*/  IMAD.U32 R10, RZ, RZ, UR8 ;  /* 0x00000008ff0a7e24 */ /* 0x000fe2000f8e00ff */
[----:B------:R-:W-:Y:S05]  /*4040*/  MOV R11, UR9 ;  /* 0x00000009000b7c02 */ /* 0x000fea0008000f00 */
[----:B-----5:R3:W5:Y:S02]  /*4050*/  @P0 LDG.E R80, desc[UR40][R10.64] ;  /* 0x000000280a500981 */ /* 0x020764000c1e1900 */
[----:B-1-3--:R-:W-:Y:S07]  /*4060*/  @!P0 IMAD.U32 R80, RZ, RZ, UR7 ;  /* 0x00000007ff508e24 */ /* 0x00afee000f8e00ff */
.L_x_74:
[----:B-----5:R-:W-:Y:S01]  /*4070*/  @!P4 ISETP.EQ.AND P5, PT, R80, RZ, PT ;  /* 0x000000ff5000c20c */ /* 0x020fe20003fa2270 */
[----:B------:R-:W-:Y:S01]  /*4080*/  @!UPT UIADD3 URZ, UPT, UPT, URZ, URZ, URZ ;  /* 0x000000fffffff290 */ /* 0x000fe2000fffe0ff */
[----:B------:R-:W-:Y:S11]  /*4090*/  @!P4 BRA `(.L_x_75) ;  /* 0x000000000014c947 */ /* 0x000ff60003800000 */
[----:B------:R-:W-:Y:S02]  /*40a0*/  LOP3.LUT P0, RZ, R168, 0xff, RZ, 0xc0, !PT ;  /* 0x000000ffa8ff7812 */ /* 0x000fe4000780c0ff */
[----:B------:R-:W-:Y:S04]  /*40b0*/  PLOP3.LUT P5, PT, PT, PT, UP0, 0x80, 0x8 ;  /* 0x000000000008781c */ /* 0x000fe80003faf008 */
[----:B------:R-:W-:Y:S07]  /*40c0*/  PLOP3.LUT P5, PT, P5, PT, PT, 0x8, 0x80 ;  /* 0x000000000080781c */ /* 0x000fee0002fae170 */
[----:B------:R-:W-:Y:S11]  /*40d0*/  @P0 ISETP.EQ.AND P5, PT, R80, RZ, PT ;  /* 0x000000ff5000020c */ /* 0x000ff60003fa2270 */
[----:B------:R-:W-:Y:S02]  /*40e0*/  @!UPT UIADD3 URZ, UPT, UPT, URZ, URZ, URZ ;  /* 0x000000fffffff290 */ /* 0x000fe4000fffe0ff */
.L_x_75:
[----:B------:R-:W3:Y:S01]  /*40f0*/  SYNCS.PHASECHK.TRANS64.TRYWAIT P4, [UR6+0x68], R26 ;  /* 0x0000681aff0075a7 */ /* 0x000ee20008081106 */
[----:B------:R-:W-:Y:S01]  /*4100*/  @P3 SHF.R.U32.HI R27, RZ, 0x10, R21 ;  /* 0x00000010ff1b3819 */ /* 0x000fe20000011615 */
[----:B------:R-:W-:Y:S01]  /*4110*/  VIADD R29, R29, 0x1 ;  /* 0x000000011d1d7836 */ /* 0x000fe20000000000 */
[----:B------:R-:W5:Y:S08]  /*4120*/  LDC.64 R14, c[0x0][0xb10] ;  /* 0x0002c400ff0e7b82 */ /* 0x000f700000000a00 */
[----:B------:R-:W2:Y:S08]  /*4130*/  LDC.64 R10, c[0x0][0xb18] ;  /* 0x0002c600ff0a7b82 */ /* 0x000eb00000000a00 */
[----:B-1----:R-:W1:Y:S08]  /*4140*/  @!P1 LDC R0, c[0x0][0xb20] ;  /* 0x0002c800ff009b82 */ /* 0x002e700000000800 */
[----:B------:R-:W4:Y:S01]  /*4150*/  @!P1 LDC R3, c[0x0][0xb0c] ;  /* 0x0002c300ff039b82 */ /* 0x000f220000000800 */
[----:B-----5:R-:W-:Y:S05]  /*4160*/  @!P1 IMAD.HI.U32 R14, R13, R14, RZ ;  /* 0x0000000e0d0e9227 */ /* 0x020fea00078e00ff */
[----:B------:R-:W-:Y:S01]  /*4170*/  @!P1 SHF.R.U32.HI R14, RZ, R15, R14 ;  /* 0x0000000fff0e9219 */ /* 0x000fe2000001160e */
[----:B--2---:R-:W-:Y:S01]  /*4180*/  @!P1 IMAD.HI.U32 R11, R8, R11, RZ ;  /* 0x0000000b080b9227 */ /* 0x004fe200078e00ff */
[----:B------:R-:W-:Y:S04]  /*4190*/  @!P1 ISETP.NE.AND P0, PT, R10, 0x1, PT ;  /* 0x000000010a00980c */ /* 0x000fe80003f05270 */
[----:B-1----:R-:W-:Y:S02]  /*41a0*/  @!P1 SHF.R.U32.HI R9, RZ, R0, R11 ;  /* 0x00000000ff099219 */ /* 0x002fe4000001160b */
[----:B----4-:R-:W-:Y:S02]  /*41b0*/  @!P1 ISETP.NE.AND P2, PT, R3, 0x1, PT ;  /* 0x000000010300980c */ /* 0x010fe40003f45270 */
[----:B------:R-:W-:Y:S02]  /*41c0*/  @!P1 SEL R9, R8, R9, !P0 ;  /* 0x0000000908099207 */ /* 0x000fe40004000000 */
[----:B------:R-:W-:Y:S02]  /*41d0*/  ELECT P0, URZ, PT ;  /* 0x0000000000ff782f */ /* 0x000fe40003800000 */
[----:B------:R-:W-:Y:S05]  /*41e0*/  @!P1 SEL R14, R13, R14, !P2 ;  /* 0x0000000e0d0e9207 */ /* 0x000fea0005000000 */
[----:B------:R-:W-:Y:S02]  /*41f0*/  @!P1 IMAD.IADD R0, R9, 0x1, -R14 ;  /* 0x0000000109009824 */ /* 0x000fe400078e0a0e */
[----:B------:R-:W-:Y:S02]  /*4200*/  @!P1 IMAD.IADD R9, R14, 0x1, -R9 ;  /* 0x000000010e099824 */ /* 0x000fe400078e0a09 */
[----:B------:R-:W-:Y:S02]  /*4210*/  @!P1 IMAD R13, R0, R3, R13 ;  /* 0x00000003000d9224 */ /* 0x000fe400078e020d */
[----:B------:R-:W-:Y:S01]  /*4220*/  @!P1 IMAD R8, R9, R10, R8 ;  /* 0x0000000a09089224 */ /* 0x000fe200078e0208 */
[----:B---3--:R-:W-:Y:S06]  /*4230*/  @!P4 BRA `(.L_x_76) ;  /* 0x000000300028c947 */ /* 0x008fec0003800000 */
.L_x_131:
[----:B------:R-:W-:Y:S01]  /*4240*/  PLOP3.LUT P5, PT, P5, P0, PT, 0xf2, 0x2f ;  /* 0x00000000002f781c */ /* 0x000fe20002fa1e72 */
[----:B------:R-:W-:Y:S01]  /*4250*/  UMOV UR14, 0x0 ;  /* 0x00000000000e7882 */ /* 0x000fe20000000000 */
[----:B------:R-:W-:Y:S01]  /*4260*/  LOP3.LUT R30, R30, 0x1, RZ, 0x3c, !PT ;  /* 0x000000011e1e7812 */ /* 0x000fe200078e3cff */
[----:B------:R-:W-:Y:S01]  /*4270*/  UMOV UR15, 0x10000000 ;  /* 0x10000000000f7882 */ /* 0x000fe20000000000 */
[----:B------:R-:W-:Y:S01]  /*4280*/  UMOV UR12, UR36 ;  /* 0x00000024000c7c82 */ /* 0x000fe20008000000 */
[----:B------:R-:W-:Y:S08]  /*4290*/  @P3 R2UR UR36, R27 ;  /* 0x000000001b2432ca */ /* 0x000ff000000e0000 */
[----:B-1----:R-:W-:Y:S01]  /*42a0*/  @!P5 IADD3 R3, P0, PT, R32, 0x580, RZ ;  /* 0x000005802003d810 */ /* 0x002fe20007f1e0ff */
[----:B------:R-:W-:Y:S01]  /*42b0*/  @!P5 IMAD.SHL.U32 R165, R165, 0x40, RZ ;  /* 0x00000040a5a5d824 */ /* 0x000fe200078e00ff */
[----:B------:R-:W-:Y:S01]  /*42c0*/  VOTEU.ALL UP1, P5 ;  /* 0x0000000000ff7886 */ /* 0x000fe20002820000 */
[----:B------:R-:W-:Y:S01]  /*42d0*/  @!P5 IMAD.SHL.U32 R167, R167, 0x80, RZ ;  /* 0x00000080a7a7d824 */ /* 0x000fe200078e00ff */
[----:B------:R-:W-:Y:S01]  /*42e0*/  @!P5 R2UR UR8, R3 ;  /* 0x000000000308d2ca */ /* 0x000fe200000e0000 */
[----:B------:R-:W-:Y:S01]  /*42f0*/  @!P5 IMAD.X R0, RZ, RZ, R33, P0 ;  /* 0x000000ffff00d224 */ /* 0x000fe200000e0621 */
[----:B------:R-:W-:Y:S01]  /*4300*/  @!P5 R2UR UR10, R165 ;  /* 0x00000000a50ad2ca */ /* 0x000fe200000e0000 */
[----:B------:R-:W-:Y:S01]  /*4310*/  @!UP1 UIADD3 UR9, UPT, UPT, UR6, 0x60, URZ ;  /* 0x0000006006099890 */ /* 0x000fe2000fffe0ff */
[----:B------:R-:W-:Y:S01]  /*4320*/  @!P5 R2UR UR11, R167 ;  /* 0x00000000a70bd2ca */ /* 0x000fe200000e0000 */
[----:B------:R-:W-:Y:S01]  /*4330*/  IMAD.IADD R165, R8, 0x1, R164 ;  /* 0x0000000108a57824 */ /* 0x000fe200078e02a4 */
[----:B------:R-:W-:Y:S01]  /*4340*/  @!P5 R2UR UR7, R0 ;  /* 0x000000000007d2ca */ /* 0x000fe200000e0000 */
[----:B------:R-:W-:Y:S01]  /*4350*/  IMAD.IADD R167, R13, 0x1, R166 ;  /* 0x000000010da77824 */ /* 0x000fe200078e02a6 */
[C---:B------:R-:W-:Y:S04]  /*4360*/  ISETP.NE.AND P0, PT, R29.reuse, 0x2, PT ;  /* 0x000000021d00780c */ /* 0x040fe80003f05270 */
[----:B------:R-:W-:Y:S01]  /*4370*/  SEL R3, RZ, 0x1, P0 ;  /* 0x00000001ff037807 */ /* 0x000fe20000000000 */
[----:B------:R-:W-:Y:S01]  /*4380*/  IMAD.U32 R10, RZ, RZ, UR8 ;  /* 0x00000008ff0a7e24 */ /* 0x000fe2000f8e00ff */
[----:B------:R-:W-:Y:S01]  /*4390*/  @!UP1 UIADD3 UR8, UPT, UPT, UR6, 0x200, URZ ;  /* 0x0000020006089890 */ /* 0x000fe2000fffe0ff */
[----:B------:R-:W-:Y:S01]  /*43a0*/  SEL R29, R29, RZ, P0 ;  /* 0x000000ff1d1d7207 */ /* 0x000fe20000000000 */
[----:B------:R-:W-:Y:S01]  /*43b0*/  VOTEU.ALL UP1, P5 ;  /* 0x0000000000ff7886 */ /* 0x000fe20002820000 */
[----:B------:R-:W-:Y:S02]  /*43c0*/  LOP3.LUT R28, R28, R3, RZ, 0x3c, !PT ;  /* 0x000000031c1c7212 */ /* 0x000fe400078e3cff */
[----:B------:R-:W-:Y:S01]  /*43d0*/  IMAD.U32 R11, RZ, RZ, UR7 ;  /* 0x00000007ff0b7e24 */ /* 0x000fe2000f8e00ff */
[----:B------:R-:W-:Y:S04]  /*43e0*/  @!P5 R2UR UR16, R10 ;  /* 0x000000000a10d2ca */ /* 0x000fe800000e0000 */
[----:B------:R-:W-:Y:S11]  /*43f0*/  @!P5 R2UR UR17, R11 ;  /* 0x000000000b11d2ca */ /* 0x000ff600000e0000 */
[----:B------:R-:W-:Y:S02]  /*4400*/  @!UPT UIADD3 URZ, UPT, UPT, URZ, URZ, URZ ;  /* 0x000000fffffff290 */ /* 0x000fe4000fffe0ff */
[----:B------:R3:W-:Y:S01]  /*4410*/  @!UP1 UTMALDG.3D [UR8], [UR16], desc[UR14] ;  /* 0x00000e08100095b4 */ /* 0x0007e20008011000 */
[----:B------:R3:W-:Y:S01]  /*4420*/  @!P5 SYNCS.ARRIVE.TRANS64.RED.A0TR RZ, [UR6+0x60], R25 ;  /* 0x00006019ffffd9a7 */ /* 0x0007e20008300406 */
[----:B------:R-:W-:Y:S01]  /*4430*/  UPLOP3.LUT UP1, UPT, UPT, UPT, UPT, 0x80, 0x8 ;  /* 0x000000000008789c */ /* 0x000fe20003f2f070 */
[----:B------:R-:W-:Y:S01]  /*4440*/  SYNCS.ARRIVE.TRANS64.RED.A1T0 RZ, [UR37], RZ ;  /* 0x000000ffffff79a7 */ /* 0x000fe20008100425 */
[----:B------:R-:W-:Y:S09]  /*4450*/  @P3 BRA `(.L_x_77) ;  /* 0xfffffff400b43947 */ /* 0x000ff2000383ffff */
[----:B------:R-:W-:Y:S07]  /*4460*/  MOV R0, UR6 ;  /* 0x0000000600007c02 */ /* 0x000fee0008000f00 */
.L_x_78:
[----:B-1----:R-:W-:-:S04]  /*4470*/  SHF.L.U32 R3, R30, 0x1f, RZ ;  /* 0x0000001f1e037819 */ /* 0x002fc800000006ff */
[----:B------:R1:W2:Y:S03]  /*4480*/  SYNCS.PHASECHK.TRANS64.TRYWAIT P0, [R0+URZ+0x68], R3 ;  /* 0x00006803000075a7 */ /* 0x0002a600080011ff */
[----:B--2---:R-:W-:Y:S05]  /*4490*/  @!P0 NANOSLEEP.SYNCS 0x989680 ;  /* 0x009896800000895d */ /* 0x004fea0003900000 */
[----:B------:R-:W2:Y:S02]  /*44a0*/  @!P0 SYNCS.PHASECHK.TRANS64 P0, [R0+URZ+0x68], R3 ;  /* 0x00006803000085a7 */ /* 0x000ea400080010ff */
[----:B--23--:R-:W-:Y:S05]  /*44b0*/  @P0 EXIT ;  /* 0x000000000000094d */ /* 0x00cfea0003800000 */
[----:B------:R-:W-:Y:S05]  /*44c0*/  BRA `(.L_x_78) ;  /* 0xfffffffc00e87947 */ /* 0x000fea000383ffff */
.L_x_69:
[----:B------:R-:W-:-:S06]  /*44d0*/  UISETP.GE.AND UP1, UPT, UR8, 0x4, UPT ;  /* 0x000000040800788c */ /* 0x000fcc000bf26270 */
[----:B------:R-:W-:-:S13]  /*44e0*/  PLOP3.LUT P0, PT, PT, PT, UP1, 0x80, 0x8 ;  /* 0x000000000008781c */ /* 0x000fda0003f0f018 */
[----:B------:R-:W-:Y:S05]  /*44f0*/  @!P0 EXIT ;  /* 0x000000000000894d */ /* 0x000fea0003800000 */
[----:B------:R-:W-:Y:S01]  /*4500*/  BAR.SYNC.DEFER_BLOCKING 0x6, 0xa0 ;  /* 0x0182800000007b1d */ /* 0x000fe20000010000 */
[C---:B------:R-:W-:Y:S01]  /*4510*/  IMAD.SHL.U32 R180, R176.reuse, 0x40, RZ ;  /* 0x00000040b0b47824 */ /* 0x040fe200078e00ff */
[C---:B------:R-:W-:Y:S01]  /*4520*/  R2P PR, R176.reuse, 0x6 ;  /* 0x00000006b0007804 */ /* 0x040fe20000000000 */
[C---:B------:R-:W-:Y:S01]  /*4530*/  IMAD.SHL.U32 R2, R176.reuse, 0x8, RZ ;  /* 0x00000008b0027824 */ /* 0x040fe200078e00ff */
[----:B------:R-:W-:Y:S01]  /*4540*/  SHF.L.U32 R79, R176, 0x10, RZ ;  /* 0x00000010b04f7819 */ /* 0x000fe200000006ff */
[----:B------:R-:W-:Y:S01]  /*4550*/  IMAD.MOV.U32 R179, RZ, RZ, 0x10 ;  /* 0x00000010ffb37424 */ /* 0x000fe200078e00ff */
[----:B------:R-:W-:Y:S01]  /*4560*/  UMOV UR43, 0x400 ;  /* 0x00000400002b7882 */ /* 0x000fe20000000000 */
[----:B------:R-:W-:Y:S01]  /*4570*/  LOP3.LUT R3, R180, 0x180, RZ, 0xc0, !PT ;  /* 0x00000180b4037812 */ /* 0x000fe200078ec0ff */
[----:B------:R-:W-:Y:S01]  /*4580*/  ULEA UR43, UR37, UR43, 0x18 ;  /* 0x0000002b252b7291 */ /* 0x000fe2000f8ec0ff */
[----:B------:R-:W1:Y:S01]  /*4590*/  LDC R171, c[0x0][0x370] ;  /* 0x0000dc00ffab7b82 */ /* 0x000e620000000800 */
[----:B------:R-:W-:Y:S01]  /*45a0*/  SEL R179, R179, 0xfffffff0, !P1 ;  /* 0xfffffff0b3b37807 */ /* 0x000fe20004800000 */
[----:B------:R-:W-:Y:S01]  /*45b0*/  HFMA2 R183, -RZ, RZ, 0, 0 ;  /* 0x00000000ffb77431 */ /* 0x000fe200000001ff */
[----:B------:R-:W-:Y:S01]  /*45c0*/  LOP3.LUT R3, R3, 0x30, R2, 0xf8, !PT ;  /* 0x0000003003037812 */ /* 0x000fe200078ef802 */
[----:B------:R-:W-:Y:S01]  /*45d0*/  UIADD3 UR4, UPT, UPT, UR43, 0x2200, URZ ;  /* 0x000022002b047890 */ /* 0x000fe2000fffe0ff */
[----:B------:R-:W-:Y:S01]  /*45e0*/  LOP3.LUT R79, R79, 0x600000, RZ, 0xc0, !PT ;  /* 0x006000004f4f7812 */ /* 0x000fe200078ec0ff */
[----:B------:R-:W-:Y:S01]  /*45f0*/  IMAD.MOV.U32 R76, RZ, RZ, RZ ;  /* 0x000000ffff4c7224 */ /* 0x000fe200078e00ff */
[----:B------:R-:W-:Y:S01]  /*4600*/  LOP3.LUT R180, R3, 0x1e40, R180, 0xf8, !PT ;  /* 0x00001e4003b47812 */ /* 0x000fe200078ef8b4 */
[----:B------:R-:W2:Y:S01]  /*4610*/  LDC R74, c[0x0][0xb0c] ;  /* 0x0002c300ff4a7b82 */ /* 0x000ea20000000800 */
[----:B------:R-:W-:Y:S01]  /*4620*/  IMAD.MOV.U32 R3, RZ, RZ, 0x20 ;  /* 0x00000020ff037424 */ /* 0x000fe200078e00ff */
[----:B------:R-:W-:Y:S01]  /*4630*/  CS2R R184, SRZ ;  /* 0x0000000000b87805 */ /* 0x000fe2000001ff00 */
[----:B------:R-:W-:Y:S01]  /*4640*/  IMAD.MOV.U32 R188, RZ, RZ, RZ ;  /* 0x000000ffffbc7224 */ /* 0x000fe200078e00ff */
[----:B------:R-:W4:Y:S01]  /*4650*/  LDCU.64 UR46, c[0x0][0x348] ;  /* 0x00006900ff2e77ac */ /* 0x000f220008000a00 */
[----:B------:R-:W-:Y:S01]  /*4660*/  VIADD R2, R180, UR43 ;  /* 0x0000002bb4027c36 */ /* 0x000fe20008000000 */
[----:B------:R-:W-:Y:S01]  /*4670*/  SEL R3, R3, 0xffffffe0, !P2 ;  /* 0xffffffe003037807 */ /* 0x000fe20005000000 */
[----:B------:R-:W3:Y:S01]  /*4680*/  LDS R0, [UR43+0x130] ;  /* 0x0001302bff007984 */ /* 0x000ee20008000800 */
[----:B------:R-:W1:Y:S01]  /*4690*/  LDC R169, c[0x0][0xb20] ;  /* 0x0002c800ffa97b82 */ /* 0x000e620000000800 */
[----:B------:R-:W-:Y:S01]  /*46a0*/  IMAD.U32 R186, RZ, RZ, UR4 ;  /* 0x00000004ffba7e24 */ /* 0x000fe2000f8e00ff */
[----:B------:R-:W-:Y:S01]  /*46b0*/  SHF.R.U32.HI R4, RZ, 0x4, R3 ;  /* 0x00000004ff047819 */ /* 0x000fe20000011603 */
[--C-:B------:R-:W-:Y:S01]  /*46c0*/  IMAD.IADD R178, R3, 0x1, R2.reuse ;  /* 0x0000000103b27824 */ /* 0x100fe200078e0202 */
[----:B------:R-:W1:Y:S02]  /*46d0*/  LDCU.64 UR38, c[0x0][0x888] ;  /* 0x00011100ff2677ac */ /* 0x000e640008000a00 */
[C---:B------:R-:W-:Y:S01]  /*46e0*/  LEA.HI R177, R179.reuse, R4, RZ, 0x1c ;  /* 0x00000004b3b17211 */ /* 0x040fe200078fe0ff */
[----:B------:R-:W-:Y:S01]  /*46f0*/  IMAD.IADD R179, R179, 0x1, R2 ;  /* 0x00000001b3b37824 */ /* 0x000fe200078e0202 */
[----:B------:R-:W1:Y:S01]  /*4700*/  LDC R73, c[0x0][0xb30] ;  /* 0x0002cc00ff497b82 */ /* 0x000e620000000800 */
[----:B------:R-:W-:Y:S01]  /*4710*/  UIADD3 UR42, UPT, UPT, UR43, 0x200, URZ ;  /* 0x000002002b2a7890 */ /* 0x000fe2000fffe0ff */
[----:B------:R-:W-:-:S06]  /*4720*/  LEA R177, R177, R2, 0x4 ;  /* 0x00000002b1b17211 */ /* 0x000fcc00078e20ff */
[----:B------:R-:W1:Y:S08]  /*4730*/  LDC.64 R158, c[0x0][0xb10] ;  /* 0x0002c400ff9e7b82 */ /* 0x000e700000000a00 */
[----:B------:R-:W1:Y:S08]  /*4740*/  LDC.64 R70, c[0x0][0xb18] ;  /* 0x0002c600ff467b82 */ /* 0x000e700000000a00 */
[----:B------:R-:W1:Y:S01]  /*4750*/  LDC.64 R154, c[0x0][0x888] ;  /* 0x00022200ff9a7b82 */ /* 0x000e620000000a00 */
[----:B---3--:R-:W-:-:S07]  /*4760*/  IMAD.IADD R79, R0, 0x1, R79 ;  /* 0x00000001004f7824 */ /* 0x008fce00078e024f */
[----:B------:R-:W3:Y:S08]  /*4770*/  LDC.64 R68, c[0x0][0xb28] ;  /* 0x0002ca00ff447b82 */ /* 0x000ef00000000a00 */
[----:B------:R-:W1:Y:S08]  /*4780*/  LDC.64 R156, c[0x0][0x890] ;  /* 0x00022400ff9c7b82 */ /* 0x000e700000000a00 */
[----:B------:R-:W1:Y:S08]  /*4790*/  LDC.64 R152, c[0x0][0x8b0] ;  /* 0x00022c00ff987b82 */ /* 0x000e700000000a00 */
[----:B------:R-:W1:Y:S08]  /*47a0*/  LDC.64 R146, c[0x0][0x8a8] ;  /* 0x00022a00ff927b82 */ /* 0x000e700000000a00 */
[----:B--2-4-:R-:W1:Y:S02]  /*47b0*/  LDC R170, c[0x0][0x374] ;  /* 0x0000dd00ffaa7b82 */ /* 0x014e640000000800 */
.L_x_96:
[----:B------:R-:W-:Y:S02]  /*47c0*/  LEA R0, R188, UR43, 0x3 ;  /* 0x0000002bbc007c11 */ /* 0x000fe4000f8e18ff */
[----:B------:R-:W-:Y:S02]  /*47d0*/  SHF.L.U32 R3, R184, 0x1f, RZ ;  /* 0x0000001fb8037819 */ /* 0x000fe400000006ff */
[----:B------:R-:W-:Y:S02]  /*47e0*/  LEA R16, R188, UR43, 0x4 ;  /* 0x0000002bbc107c11 */ /* 0x000fe4000f8e20ff */
[----:B--2---:R-:W2:Y:S02]  /*47f0*/  SYNCS.PHASECHK.TRANS64.TRYWAIT P0, [R0+URZ+0x80], R3 ;  /* 0x00008003000075a7 */ /* 0x004ea400080011ff */
[----:B-12---:R-:W-:Y:S05]  /*4800*/  @!P0 BRA `(.L_x_79) ;  /* 0x0000002800cc8947 */ /* 0x006fea0003800000 */
.L_x_132:
[----:B------:R-:W4:Y:S01]  /*4810*/  LDC.64 R12, c[0x0][0xb10] ;  /* 0x0002c400ff0c7b82 */ /* 0x000f220000000a00 */
[----:B------:R-:W3:Y:S01]  /*4820*/  LDS.128 R16, [R16+0x110] ;  /* 0x0001100010107984 */ /* 0x000ee20000000c00 */
[----:B-1----:R-:W-:Y:S01]  /*4830*/  ISETP.NE.AND P1, PT, R73, 0x1, PT ;  /* 0x000000014900780c */ /* 0x002fe20003f25270 */
[----:B--2---:R-:W-:Y:S01]  /*4840*/  VIADD R0, R0, 0x90 ;  /* 0x0000009000007836 */ /* 0x004fe20000000000 */
[----:B------:R-:W-:Y:S04]  /*4850*/  ISETP.GE.AND P0, PT, R72, 0x1, PT ;  /* 0x000000014800780c */ /* 0x000fe80003f06270 */
[----:B------:R-:W1:Y:S01]  /*4860*/  LDC.64 R10, c[0x0][0xb18] ;  /* 0x0002c600ff0a7b82 */ /* 0x000e620000000a00 */
[----:B------:R-:W-:Y:S01]  /*4870*/  PRMT R0, RZ, 0x654, R0 ;  /* 0x00000654ff007816 */ /* 0x000fe20000000000 */
[----:B------:R-:W-:Y:S01]  /*4880*/  @!PT LDS RZ, [RZ] ;  /* 0x00000000fffff984 */ /* 0x000fe20000000800 */
[----:B------:R-:W-:Y:S01]  /*4890*/  @!PT LDS RZ, [RZ] ;  /* 0x00000000fffff984 */ /* 0x000fe20000000800 */
[----:B------:R-:W-:Y:S01]  /*48a0*/  @!PT LDS RZ, [RZ] ;  /* 0x00000000fffff984 */ /* 0x000fe20000000800 */
[----:B------:R-:W-:Y:S01]  /*48b0*/  @!PT LDS RZ, [RZ] ;  /* 0x00000000fffff984 */ /* 0x000fe20000000800 */
[----:B------:R2:W-:Y:S06]  /*48c0*/  MEMBAR.ALL.CTA ;  /* 0x0000000000007992 */ /* 0x0005ec0000008000 */
[----:B--2---:R-:W2:Y:S01]  /*48d0*/  FENCE.VIEW.ASYNC.S ;  /* 0x00000000000073c6 */ /* 0x004ea20000000000 */
[----:B------:R-:W1:Y:S08]  /*48e0*/  @!P1 LDC R14, c[0x0][0xb20] ;  /* 0x0002c800ff0e9b82 */ /* 0x000e700000000800 */
[----:B------:R-:W1:Y:S01]  /*48f0*/  @!P1 LDC R9, c[0x0][0xb0c] ;  /* 0x0002c300ff099b82 */ /* 0x000e620000000800 */
[----:B--2---:R2:W-:Y:S01]  /*4900*/  SYNCS.ARRIVE.TRANS64.RED.A1T0 RZ, [R0+URZ], RZ ;  /* 0x000000ff00ff79a7 */ /* 0x0045e200081004ff */
[----:B---3--:R-:W-:Y:S04]  /*4910*/  LOP3.LUT P4, RZ, R18, 0x1, RZ, 0xc0, !PT ;  /* 0x0000000112ff7812 */ /* 0x008fe8000788c0ff */
[----:B------:R-:W-:Y:S09]  /*4920*/  P2R R187, PR, RZ, 0x10 ;  /* 0x00000010ffbb7803 */ /* 0x000ff20000000000 */
[----:B------:R-:W-:Y:S02]  /*4930*/  @P4 MOV R77, R16 ;  /* 0x00000010004d4202 */ /* 0x000fe40000000f00 */
[----:B------:R-:W-:Y:S01]  /*4940*/  @P4 LOP3.LUT R75, R17, 0xffff, RZ, 0xc0, !PT ;  /* 0x0000ffff114b4812 */ /* 0x000fe200078ec0ff */
[----:B--2-4-:R-:W-:Y:S06]  /*4950*/  @!P0 BRA `(.L_x_80) ;  /* 0x0000000000a48947 */ /* 0x014fec0003800000 */
[----:B------:R-:W-:Y:S01]  /*4960*/  IMAD.HI.U32 R22, R170, R71, RZ ;  /* 0x00000047aa167227 */ /* 0x000fe200078e00ff */
[----:B------:R-:W-:Y:S02]  /*4970*/  ISETP.NE.AND P0, PT, R70, 0x1, PT ;  /* 0x000000014600780c */ /* 0x000fe40003f05270 */
[----:B------:R-:W-:Y:S01]  /*4980*/  ISETP.NE.AND P2, PT, R72, 0x1, PT ;  /* 0x000000014800780c */ /* 0x000fe20003f45270 */
[-C--:B------:R-:W-:Y:S01]  /*4990*/  IMAD.HI.U32 R20, R171, R158.reuse, RZ ;  /* 0x0000009eab147227 */ /* 0x080fe200078e00ff */
[----:B------:R-:W-:Y:S02]  /*49a0*/  SHF.R.U32.HI R21, RZ, R169, R22 ;  /* 0x000000a9ff157219 */ /* 0x000fe40000011616 */
[----:B------:R-:W-:Y:S01]  /*49b0*/  ISETP.NE.AND P3, PT, R74, 0x1, PT ;  /* 0x000000014a00780c */ /* 0x000fe20003f65270 */
[----:B------:R-:W-:Y:S01]  /*49c0*/  IMAD.HI.U32 R26, R75, R71, RZ ;  /* 0x000000474b1a7227 */ /* 0x000fe200078e00ff */
[----:B------:R-:W-:Y:S02]  /*49d0*/  SHF.R.U32.HI R20, RZ, R159, R20 ;  /* 0x0000009fff147219 */ /* 0x000fe40000011614 */
[----:B------:R-:W-:Y:S01]  /*49e0*/  SEL R3, R170, R21, !P0 ;  /* 0x00000015aa037207 */ /* 0x000fe20004000000 */
[----:B------:R-:W-:Y:S01]  /*49f0*/  IMAD.HI.U32 R24, R77, R158, RZ ;  /* 0x0000009e4d187227 */ /* 0x000fe200078e00ff */
[----:B------:R-:W-:Y:S03]  /*4a00*/  SEL R7, R171, R20, !P3 ;  /* 0x00000014ab077207 */ /* 0x000fe60005800000 */
[-C--:B------:R-:W-:Y:S01]  /*4a10*/  IMAD.HI.U32 R20, R3, R68.reuse, RZ ;  /* 0x0000004403147227 */ /* 0x080fe200078e00ff */
[----:B------:R-:W-:Y:S03]  /*4a20*/  SHF.R.U32.HI R24, RZ, R159, R24 ;  /* 0x0000009fff187219 */ /* 0x000fe60000011618 */
[----:B------:R-:W-:Y:S01]  /*4a30*/  IMAD.HI.U32 R22, R7, R68, RZ ;  /* 0x0000004407167227 */ /* 0x000fe200078e00ff */
[----:B------:R-:W-:Y:S02]  /*4a40*/  @P2 SHF.R.U32.HI R3, RZ, R69, R20 ;  /* 0x00000045ff032219 */ /* 0x000fe40000011614 */
[----:B------:R-:W-:Y:S02]  /*4a50*/  SHF.R.U32.HI R20, RZ, R169, R26 ;  /* 0x000000a9ff147219 */ /* 0x000fe4000001161a */
[----:B------:R-:W-:Y:S01]  /*4a60*/  @P2 SHF.R.U32.HI R7, RZ, R69, R22 ;  /* 0x00000045ff072219 */ /* 0x000fe20000011616 */
[C---:B------:R-:W-:Y:S01]  /*4a70*/  IMAD R2, R72.reuse, R3, RZ ;  /* 0x0000000348027224 */ /* 0x040fe200078e02ff */
[----:B------:R-:W-:Y:S02]  /*4a80*/  SEL R5, R75, R20, !P0 ;  /* 0x000000144b057207 */ /* 0x000fe40004000000 */
[----:B------:R-:W-:Y:S01]  /*4a90*/  SEL R3, R77, R24, !P3 ;  /* 0x000000184d037207 */ /* 0x000fe20005800000 */
[----:B------:R-:W-:Y:S01]  /*4aa0*/  IMAD R4, R72, R7, RZ ;  /* 0x0000000748047224 */ /* 0x000fe200078e02ff */
[C---:B------:R-:W-:Y:S01]  /*4ab0*/  ISETP.GE.AND P0, PT, R5.reuse, R2, PT ;  /* 0x000000020500720c */ /* 0x040fe20003f06270 */
[----:B------:R-:W-:Y:S03]  /*4ac0*/  IMAD.HI.U32 R6, R5, R68, RZ ;  /* 0x0000004405067227 */ /* 0x000fe600078e00ff */
[----:B------:R-:W-:Y:S01]  /*4ad0*/  ISETP.GE.OR P0, PT, R3, R4, P0 ;  /* 0x000000040300720c */ /* 0x000fe20000706670 */
[----:B------:R-:W-:Y:S01]  /*4ae0*/  IMAD.MOV R4, RZ, RZ, -R3 ;  /* 0x000000ffff047224 */ /* 0x000fe200078e0a03 */
[-C--:B------:R-:W-:Y:S03]  /*4af0*/  SHF.R.U32.HI R6, RZ, R69.reuse, R6 ;  /* 0x00000045ff067219 */ /* 0x080fe60000011606 */
[----:B------:R-:W-:Y:S01]  /*4b00*/  IMAD R77, R74, R4, R77 ;  /* 0x000000044a4d7224 */ /* 0x000fe200078e024d */
[----:B------:R-:W-:Y:S05]  /*4b10*/  SEL R15, R5, R6, !P2 ;  /* 0x00000006050f7207 */ /* 0x000fea0005000000 */
[----:B------:R-:W-:Y:S02]  /*4b20*/  IMAD.MOV R6, RZ, RZ, -R15 ;  /* 0x000000ffff067224 */ /* 0x000fe400078e0a0f */
[C---:B------:R-:W-:Y:S04]  /*4b30*/  @!P0 IMAD.HI.U32 R2, R3.reuse, R68, RZ ;  /* 0x0000004403028227 */ /* 0x040fe800078e00ff */
[----:B------:R-:W-:Y:S01]  /*4b40*/  IMAD R6, R72, R6, R5 ;  /* 0x0000000648067224 */ /* 0x000fe200078e0205 */
[----:B------:R-:W-:Y:S04]  /*4b50*/  @!P0 SHF.R.U32.HI R2, RZ, R69, R2 ;  /* 0x00000045ff028219 */ /* 0x000fe80000011602 */
[----:B------:R-:W-:Y:S02]  /*4b60*/  @!P0 SEL R0, R3, R2, !P2 ;  /* 0x0000000203008207 */ /* 0x000fe40005000000 */
[----:B------:R-:W-:Y:S02]  /*4b70*/  IADD3 R2, PT, PT, -R5, RZ, RZ ;  /* 0x000000ff05027210 */ /* 0x000fe40007ffe1ff */
[----:B------:R-:W-:Y:S01]  /*4b80*/  @!P0 IADD3 R8, PT, PT, R15, -R0, RZ ;  /* 0x800000000f088210 */ /* 0x000fe20007ffe0ff */
[----:B------:R-:W-:Y:S02]  /*4b90*/  @!P0 IMAD R0, R7, R6, R0 ;  /* 0x0000000607008224 */ /* 0x000fe400078e0200 */
[----:B------:R-:W-:Y:S02]  /*4ba0*/  IMAD R75, R70, R2, R75 ;  /* 0x00000002464b7224 */ /* 0x000fe400078e024b */
[----:B------:R-:W-:Y:S02]  /*4bb0*/  @!P0 IMAD R5, R8, R72, R3 ;  /* 0x0000004808058224 */ /* 0x000fe400078e0203 */
[----:B------:R-:W-:Y:S04]  /*4bc0*/  @!P0 IMAD.MOV.U32 R3, RZ, RZ, R0 ;  /* 0x000000ffff038224 */ /* 0x000fe800078e0000 */
[----:B------:R-:W-:Y:S02]  /*4bd0*/  IMAD R77, R3, R74, R77 ;  /* 0x0000004a034d7224 */ /* 0x000fe400078e024d */
[----:B------:R-:W-:Y:S07]  /*4be0*/  IMAD R75, R5, R70, R75 ;  /* 0x00000046054b7224 */ /* 0x000fee00078e024b */
.L_x_80:
[----:B------:R-:W-:Y:S01]  /*4bf0*/  @!P1 IMAD.HI.U32 R0, R77, R12, RZ ;  /* 0x0000000c4d009227 */ /* 0x000fe200078e00ff */
[----:B-1----:R-:W-:Y:S01]  /*4c00*/  @!P1 ISETP.NE.AND P0, PT, R10, 0x1, PT ;  /* 0x000000010a00980c */ /* 0x002fe20003f05270 */
[----:B------:R-:W-:Y:S01]  /*4c10*/  ULOP3.LUT UP0, URZ, UR42, 0x1b0, URZ, 0xc0, !UPT ;  /* 0x000001b02aff7892 */ /* 0x000fe2000f80c0ff */
[----:B------:R-:W-:Y:S01]  /*4c20*/  @!P1 ISETP.NE.AND P2, PT, R9, 0x1, PT ;  /* 0x000000010900980c */ /* 0x000fe20003f45270 */
[----:B------:R-:W-:Y:S01]  /*4c30*/  @!P1 IMAD.HI.U32 R3, R75, R11, RZ ;  /* 0x0000000b4b039227 */ /* 0x000fe200078e00ff */
[----:B------:R-:W-:Y:S02]  /*4c40*/  @!P1 SHF.R.U32.HI R0, RZ, R13, R0 ;  /* 0x0000000dff009219 */ /* 0x000fe40000011600 */
[----:B------:R-:W-:Y:S01]  /*4c50*/  @P4 SHF.R.U32.HI R182, RZ, 0x10, R17 ;  /* 0x00000010ffb64819 */ /* 0x000fe20000011611 */
[----:B------:R-:W-:Y:S01]  /*4c60*/  VIADD R188, R188, 0x1 ;  /* 0x00000001bcbc7836 */ /* 0x000fe20000000000 */
[----:B------:R-:W-:Y:S02]  /*4c70*/  @!P1 SHF.R.U32.HI R2, RZ, R14, R3 ;  /* 0x0000000eff029219 */ /* 0x000fe40000011603 */
[----:B------:R-:W-:Y:S02]  /*4c80*/  @!P1 SEL R3, R77, R0, !P2 ;  /* 0x000000004d039207 */ /* 0x000fe40005000000 */
[----:B------:R-:W-:Y:S05]  /*4c90*/  @!P1 SEL R2, R75, R2, !P0 ;  /* 0x000000024b029207 */ /* 0x000fea0004000000 */
[----:B------:R-:W-:Y:S02]  /*4ca0*/  @!P1 IMAD.IADD R0, R2, 0x1, -R3 ;  /* 0x0000000102009824 */ /* 0x000fe400078e0a03 */
[----:B------:R-:W-:Y:S02]  /*4cb0*/  @!P1 IMAD.IADD R2, R3, 0x1, -R2 ;  /* 0x0000000103029824 */ /* 0x000fe400078e0a02 */
[----:B------:R-:W-:Y:S02]  /*4cc0*/  @!P1 IMAD R77, R0, R9, R77 ;  /* 0x00000009004d9224 */ /* 0x000fe400078e024d */
[----:B------:R-:W-:Y:S01]  /*4cd0*/  @!P1 IMAD R75, R2, R10, R75 ;  /* 0x0000000a024b9224 */ /* 0x000fe200078e024b */
[----:B------:R-:W-:Y:S06]  /*4ce0*/  BRA.U !UP0, `(.L_x_81) ;  /* 0x0000000108407547 */ /* 0x000fec000b800000 */
[----:B------:R-:W1:Y:S01]  /*4cf0*/  LDCU.64 UR8, c[0x4][0x80] ;  /* 0x01001000ff0877ac */ /* 0x000e620008000a00 */
[----:B------:R-:W-:Y:S01]  /*4d00*/  MOV R3, 0x0 ;  /* 0x0000000000037802 */ /* 0x000fe20000000f00 */
[----:B------:R-:W-:Y:S02]  /*4d10*/  HFMA2 R12, -RZ, RZ, 0, 5.9604644775390625e-08 ;  /* 0x00000001ff0c7431 */ /* 0x000fe400000001ff */
[----:B------:R-:W-:Y:S02]  /*4d20*/  IMAD.MOV.U32 R8, RZ, RZ, 0x70 ;  /* 0x00000070ff087424 */ /* 0x000fe400078e00ff */
[----:B------:R-:W-:Y:S01]  /*4d30*/  IMAD.MOV.U32 R13, RZ, RZ, RZ ;  /* 0x000000ffff0d7224 */ /* 0x000fe200078e00ff */
[----:B------:R-:W2:Y:S01]  /*4d40*/  LDCU.64 UR6, c[0x4][0x88] ;  /* 0x01001100ff0677ac */ /* 0x000ea20008000a00 */
[----:B------:R-:W3:Y:S01]  /*4d50*/  LDC.64 R2, c[0x4][R3] ;  /* 0x0100000003027b82 */ /* 0x000ee20000000a00 */
[----:B------:R-:W4:Y:S01]  /*4d60*/  LDCU.64 UR4, c[0x4][0x8] ;  /* 0x01000100ff0477ac */ /* 0x000f220008000a00 */
[----:B-1----:R-:W-:Y:S01]  /*4d70*/  MOV R5, UR9 ;  /* 0x0000000900057c02 */ /* 0x002fe20008000f00 */
[----:B------:R-:W-:Y:S01]  /*4d80*/  IMAD.U32 R4, RZ, RZ, UR8 ;  /* 0x00000008ff047e24 */ /* 0x000fe2000f8e00ff */
[----:B--2---:R-:W-:Y:S01]  /*4d90*/  MOV R7, UR7 ;  /* 0x0000000700077c02 */ /* 0x004fe20008000f00 */
[----:B------:R-:W-:Y:S01]  /*4da0*/  IMAD.U32 R6, RZ, RZ, UR6 ;  /* 0x00000006ff067e24 */ /* 0x000fe2000f8e00ff */
[----:B----4-:R-:W-:Y:S01]  /*4db0*/  MOV R11, UR5 ;  /* 0x00000005000b7c02 */ /* 0x010fe20008000f00 */
[----:B------:R-:W-:Y:S02]  /*4dc0*/  IMAD.U32 R10, RZ, RZ, UR4 ;  /* 0x00000004ff0a7e24 */ /* 0x000fe4000f8e00ff */
[----:B------:R-:W-:Y:S07]  /*4dd0*/  LEPC R20, `(.L_x_81) ;  /* 0x000000001014794e */ /* 0x000fee0000000000 */
[----:B---3-5:R-:W-:Y:S05]  /*4de0*/  CALL.ABS.NOINC R2 ;  /* 0x0000000002007343 */ /* 0x028fea0003c00000 */
.L_x_81:
[----:B------:R-:W-:Y:S01]  /*4df0*/  LOP3.LUT P0, RZ, R186, 0x1b0, RZ, 0xc0, !PT ;  /* 0x000001b0baff7812 */ /* 0x000fe2000780c0ff */
[----:B------:R-:W-:Y:S11]  /*4e00*/  BSSY.RECONVERGENT B6, `(.L_x_82) ;  /* 0x0000013000067945 */ /* 0x000ff60003800200 */
[----:B------:R-:W-:Y:S01]  /*4e10*/  @!UPT UIADD3 URZ, UPT, UPT, URZ, URZ, URZ ;  /* 0x000000fffffff290 */ /* 0x000fe2000fffe0ff */
[----:B------:R-:W-:Y:S05]  /*4e20*/  @!P0 BRA `(.L_x_83) ;  /* 0x0000000000408947 */ /* 0x000fea0003800000 */
        /* <DEDUP_REMOVED lines=16> */
.L_x_83:
[----:B------:R-:W-:Y:S05]  /*4f30*/  BSYNC.RECONVERGENT B6 ;  /* 0x0000000000067941 */ /* 0x000fea0003800200 */
.L_x_82:
[----:B------:R-:W-:Y:S01]  /*4f40*/  ISETP.NE.U32.AND P3, PT, R156, RZ, PT ;  /* 0x000000ff9c00720c */ /* 0x000fe20003f65070 */
[----:B------:R-:W-:Y:S01]  /*4f50*/  UISETP.NE.AND UP1, UPT, UR44, URZ, UPT ;  /* 0x000000ff2c00728c */ /* 0x000fe2000bf25270 */
[----:B------:R-:W-:Y:S02]  /*4f60*/  ISETP.NE.U32.AND P4, PT, R152, RZ, PT ;  /* 0x000000ff9800720c */ /* 0x000fe40003f85070 */
[----:B------:R-:W-:Y:S02]  /*4f70*/  ISETP.NE.AND.EX P3, PT, R157, RZ, PT, P3 ;  /* 0x000000ff9d00720c */ /* 0x000fe40003f65330 */
[----:B------:R-:W-:Y:S02]  /*4f80*/  PLOP3.LUT P1, PT, PT, PT, PT, 0x8, 0x80 ;  /* 0x000000000080781c */ /* 0x000fe40003f2e170 */
[----:B------:R-:W-:Y:S02]  /*4f90*/  PLOP3.LUT P0, PT, PT, PT, UP1, 0x80, 0x8 ;  /* 0x000000000008781c */ /* 0x000fe40003f0f018 */
[----:B------:R-:W-:Y:S02]  /*4fa0*/  ISETP.NE.AND.EX P4, PT, R153, RZ, PT, P4 ;  /* 0x000000ff9900720c */ /* 0x000fe40003f85340 */
[----:B------:R-:W1:Y:S09]  /*4fb0*/  @UP1 LDCU.64 UR4, c[0x0][0x888] ;  /* 0x00011100ff0417ac */ /* 0x000e720008000a00 */
[----:B------:R-:W-:Y:S01]  /*4fc0*/  @P0 PLOP3.LUT P1, PT, P3, PT, PT, 0x80, 0x8 ;  /* 0x000000000008081c */ /* 0x000fe20001f2f070 */
[----:B-1----:R-:W-:Y:S04]  /*4fd0*/  @UP1 UISETP.NE.U32.AND UP0, UPT, UR4, URZ, UPT ;  /* 0x000000ff0400128c */ /* 0x002fe8000bf05070 */
[----:B------:R-:W-:Y:S04]  /*4fe0*/  @UP1 UISETP.NE.AND.EX UP0, UPT, UR5, URZ, UPT, UP0 ;  /* 0x000000ff0500128c */ /* 0x000fe8000bf05300 */
[----:B------:R-:W-:Y:S01]  /*4ff0*/  @UP1 USEL UR4, URZ, 0xffffffff, UP0 ;  /* 0xffffffffff041887 */ /* 0x000fe20008000000 */
[----:B------:R-:W-:Y:S11]  /*5000*/  @!P3 BRA `(.L_x_84) ;  /* 0x00000000002cb947 */ /* 0x000ff60003800000 */
[----:B------:R-:W-:Y:S01]  /*5010*/  ISETP.NE.U32.AND P2, PT, R154, RZ, PT ;  /* 0x000000ff9a00720c */ /* 0x000fe20003f45070 */
[----:B------:R-:W-:Y:S03]  /*5020*/  IMAD.MOV.U32 R168, RZ, RZ, 0x1 ;  /* 0x00000001ffa87424 */ /* 0x000fe600078e00ff */
[----:B------:R-:W-:Y:S11]  /*5030*/  ISETP.NE.AND.EX P2, PT, R155, RZ, PT, P2 ;  /* 0x000000ff9b00720c */ /* 0x000ff60003f45320 */
[----:B------:R-:W-:Y:S02]  /*5040*/  @!UPT UIADD3 URZ, UPT, UPT, URZ, URZ, URZ ;  /* 0x000000fffffff290 */ /* 0x000fe4000fffe0ff */
[----:B------:R-:W1:Y:S01]  /*5050*/  @P2 LDC.64 R2, c[0x0][0x888] ;  /* 0x00022200ff022b82 */ /* 0x000e620000000a00 */
[----:B------:R-:W-:Y:S04]  /*5060*/  @P2 IMAD R0, R156, UR36, RZ ;  /* 0x000000249c002c24 */ /* 0x000fe8000f8e02ff */
[----:B-1----:R-:W-:Y:S04]  /*5070*/  @P2 IMAD.WIDE R2, R0, 0x4, R2 ;  /* 0x0000000400022825 */ /* 0x002fe800078e0202 */
[----:B------:R-:W-:Y:S01]  /*5080*/  HFMA2 R0, -RZ, RZ, 0, 5.9604644775390625e-08 ;  /* 0x00000001ff007431 */ /* 0x000fe200000001ff */
[----:B-----5:R1:W5:Y:S04]  /*5090*/  @P2 LDG.E R80, desc[UR40][R2.64] ;  /* 0x0000002802502981 */ /* 0x020368000c1e1900 */
[----:B------:R-:W-:Y:S01]  /*50a0*/  @!P2 PRMT R168, R0, 0x7610, R168 ;  /* 0x0000761000a8a816 */ /* 0x000fe200000000a8 */
[----:B-1----:R-:W2:Y:S06]  /*50b0*/  @!P2 LDC R80, c[0x0][0x880] ;  /* 0x00022000ff50ab82 */ /* 0x002eac0000000800 */
.L_x_84:
[----:B------:R-:W-:Y:S05]  /*50c0*/  @!P4 BRA `(.L_x_85) ;  /* 0x000000000020c947 */ /* 0x000fea0003800000 */
[----:B------:R-:W-:Y:S04]  /*50d0*/  ISETP.NE.U32.AND P2, PT, R146, RZ, PT ;  /* 0x000000ff9200720c */ /* 0x000fe80003f45070 */
[----:B------:R-:W-:Y:S11]  /*50e0*/  ISETP.NE.AND.EX P2, PT, R147, RZ, PT, P2 ;  /* 0x000000ff9300720c */ /* 0x000ff60003f45320 */
[----:B------:R-:W-:Y:S02]  /*50f0*/  @!UPT UIADD3 URZ, UPT, UPT, URZ, URZ, URZ ;  /* 0x000000fffffff290 */ /* 0x000fe4000fffe0ff */
[----:B------:R-:W1:Y:S01]  /*5100*/  @P2 LDC.64 R2, c[0x0][0x8a8] ;  /* 0x00022a00ff022b82 */ /* 0x000e620000000a00 */
[----:B------:R-:W-:Y:S04]  /*5110*/  @P2 IMAD R0, R152, UR36, RZ ;  /* 0x0000002498002c24 */ /* 0x000fe8000f8e02ff */
[----:B-1----:R-:W-:Y:S05]  /*5120*/  @P2 IMAD.WIDE R2, R0, 0x4, R2 ;  /* 0x0000000400022825 */ /* 0x002fea00078e0202 */
[----:B-----5:R1:W5:Y:S02]  /*5130*/  @P2 LDG.E R78, desc[UR40][R2.64] ;  /* 0x00000028024e2981 */ /* 0x020364000c1e1900 */
[----:B-1----:R-:W3:Y:S02]  /*5140*/  @!P2 LDC R78, c[0x0][0x8a0] ;  /* 0x00022800ff4eab82 */ /* 0x002ee40000000800 */
.L_x_85:
[----:B--2--5:R-:W-:Y:S01]  /*5150*/  @P0 ISETP.NE.AND P4, PT, R80, RZ, PT ;  /* 0x000000ff5000020c */ /* 0x024fe20003f85270 */
[----:B------:R-:W-:Y:S01]  /*5160*/  IMAD.U32 R0, RZ, RZ, UR4 ;  /* 0x00000004ff007e24 */ /* 0x000fe2000f8e00ff */
[----:B------:R-:W-:Y:S01]  /*5170*/  @P0 LOP3.LUT P2, RZ, R168, 0xff, RZ, 0xc0, !PT ;  /* 0x000000ffa8ff0812 */ /* 0x000fe2000784c0ff */
[----:B------:R-:W-:Y:S01]  /*5180*/  BSSY B1, `(.L_x_86) ;  /* 0x000003d000017945 */ /* 0x000fe20003800000 */
[----:B------:R-:W-:Y:S01]  /*5190*/  @P0 SEL R3, RZ, 0xffffffff, P4 ;  /* 0xffffffffff030807 */ /* 0x000fe20002000000 */
[C---:B------:R-:W-:Y:S01]  /*51a0*/  IMAD R64, R76.reuse, 0x40, R79 ;  /* 0x000000404c407824 */ /* 0x040fe200078e024f */
[----:B------:R-:W-:Y:S02]  /*51b0*/  LEA R148, R76, UR43, 0x3 ;  /* 0x0000002b4c947c11 */ /* 0x000fe4000f8e18ff */
[----:B------:R-:W-:Y:S02]  /*51c0*/  CS2R R102, SRZ ;  /* 0x0000000000667805 */ /* 0x000fe4000001ff00 */
[----:B------:R-:W-:Y:S02]  /*51d0*/  @P1 SEL R3, R0, R3, !P2 ;  /* 0x0000000300031207 */ /* 0x000fe40005000000 */
[----:B------:R-:W-:Y:S02]  /*51e0*/  CS2R R100, SRZ ;  /* 0x0000000000647805 */ /* 0x000fe4000001ff00 */
[----:B------:R-:W-:Y:S02]  /*51f0*/  SHF.L.U32 R5, R185, 0x1f, RZ ;  /* 0x0000001fb9057819 */ /* 0x000fe400000006ff */
[----:B------:R-:W-:Y:S02]  /*5200*/  CS2R R98, SRZ ;  /* 0x0000000000627805 */ /* 0x000fe4000001ff00 */
[----:B------:R-:W-:Y:S02]  /*5210*/  @P0 LOP3.LUT R3, R3, 0x1, RZ, 0xc0, !PT ;  /* 0x0000000103030812 */ /* 0x000fe400078ec0ff */
[----:B------:R-:W-:Y:S02]  /*5220*/  CS2R R96, SRZ ;  /* 0x0000000000607805 */ /* 0x000fe4000001ff00 */
[----:B------:R-:W-:Y:S02]  /*5230*/  PLOP3.LUT P5, PT, PT, PT, PT, 0x8, 0x80 ;  /* 0x000000000080781c */ /* 0x000fe40003fae170 */
[----:B------:R-:W-:Y:S02]  /*5240*/  CS2R R94, SRZ ;  /* 0x00000000005e7805 */ /* 0x000fe4000001ff00 */
[----:B------:R-:W-:Y:S02]  /*5250*/  ISETP.NE.U32.OR P1, PT, R3, 0x1, !P0 ;  /* 0x000000010300780c */ /* 0x000fe40004725470 */
[----:B------:R-:W-:Y:S02]  /*5260*/  CS2R R92, SRZ ;  /* 0x00000000005c7805 */ /* 0x000fe4000001ff00 */
[----:B------:R-:W-:Y:S02]  /*5270*/  CS2R R90, SRZ ;  /* 0x00000000005a7805 */ /* 0x000fe4000001ff00 */
[----:B------:R-:W-:Y:S07]  /*5280*/  CS2R R88, SRZ ;  /* 0x0000000000587805 */ /* 0x000fee000001ff00 */
[----:B------:R-:W-:Y:S04]  /*5290*/  @P1 SHF.L.U32 R2, R183, 0x1f, RZ ;  /* 0x0000001fb7021819 */ /* 0x000fe800000006ff */
[----:B------:R-:W1:Y:S01]  /*52a0*/  @P1 SYNCS.PHASECHK.TRANS64.TRYWAIT P0, [UR43+0x60], R2 ;  /* 0x00006002ff0015a7 */ /* 0x000e62000800112b */
[----:B------:R2:W4:Y:S01]  /*52b0*/  SYNCS.PHASECHK.TRANS64.TRYWAIT P4, [R148+URZ+0xa0], R5 ;  /* 0x0000a005940075a7 */ /* 0x00052200080811ff */
[----:B-1----:R-:W-:Y:S01]  /*52c0*/  @P1 PLOP3.LUT P5, PT, P0, PT, PT, 0x8, 0x80 ;  /* 0x000000000080181c */ /* 0x002fe200007ae170 */
[----:B------:R-:W-:Y:S01]  /*52d0*/  @!UPT UIADD3 URZ, UPT, UPT, URZ, URZ, URZ ;  /* 0x000000fffffff290 */ /* 0x000fe2000fffe0ff */
[----:B--2-4-:R-:W-:Y:S11]  /*52e0*/  @!P1 BRA `(.L_x_87) ;  /* 0x0000000000989947 */ /* 0x014ff60003800000 */
[----:B------:R-:W-:Y:S01]  /*52f0*/  ISETP.NE.U32.AND P0, PT, RZ, UR38, PT ;  /* 0x00000026ff007c0c */ /* 0x000fe2000bf05070 */
[----:B------:R-:W-:Y:S01]  /*5300*/  BSSY B0, `(.L_x_88) ;  /* 0x0000016000007945 */ /* 0x000fe20003800000 */
[----:B------:R-:W-:Y:S02]  /*5310*/  ISETP.NE.AND P2, PT, R80, RZ, PT ;  /* 0x000000ff5000720c */ /* 0x000fe40003f45270 */
[----:B------:R-:W-:Y:S02]  /*5320*/  CS2R R90, SRZ ;  /* 0x00000000005a7805 */ /* 0x000fe4000001ff00 */
[----:B------:R-:W-:Y:S02]  /*5330*/  ISETP.NE.AND.EX P0, PT, RZ, UR39, PT, P0 ;  /* 0x00000027ff007c0c */ /* 0x000fe4000bf05300 */
[----:B------:R-:W-:Y:S02]  /*5340*/  CS2R R88, SRZ ;  /* 0x0000000000587805 */ /* 0x000fe4000001ff00 */
[----:B------:R-:W-:Y:S02]  /*5350*/  LOP3.LUT P1, RZ, R168, 0xff, RZ, 0xc0, !PT ;  /* 0x000000ffa8ff7812 */ /* 0x000fe4000782c0ff */
[----:B------:R-:W-:Y:S02]  /*5360*/  CS2R R94, SRZ ;  /* 0x00000000005e7805 */ /* 0x000fe4000001ff00 */
[----:B------:R-:W-:Y:S02]  /*5370*/  SEL R0, RZ, 0xffffffff, P2 ;  /* 0xffffffffff007807 */ /* 0x000fe40001000000 */
[----:B------:R-:W-:Y:S02]  /*5380*/  CS2R R92, SRZ ;  /* 0x00000000005c7805 */ /* 0x000fe4000001ff00 */
[----:B------:R-:W-:Y:S02]  /*5390*/  SEL R3, RZ, 0xffffffff, P0 ;  /* 0xffffffffff037807 */ /* 0x000fe40000000000 */
[----:B------:R-:W-:Y:S02]  /*53a0*/  CS2R R98, SRZ ;  /* 0x0000000000627805 */ /* 0x000fe4000001ff00 */
[----:B------:R-:W-:Y:S02]  /*53b0*/  CS2R R96, SRZ ;  /* 0x0000000000607805 */ /* 0x000fe4000001ff00 */
[----:B------:R-:W-:Y:S02]  /*53c0*/  CS2R R102, SRZ ;  /* 0x0000000000667805 */ /* 0x000fe4000001ff00 */
[----:B------:R-:W-:Y:S02]  /*53d0*/  @P3 SEL R0, R3, R0, !P1 ;  /* 0x0000000003003207 */ /* 0x000fe40004800000 */
[----:B------:R-:W-:Y:S02]  /*53e0*/  CS2R R100, SRZ ;  /* 0x0000000000647805 */ /* 0x000fe4000001ff00 */
[----:B------:R-:W-:Y:S04]  /*53f0*/  LOP3.LUT R0, R0, 0x1, RZ, 0xc0, !PT ;  /* 0x0000000100007812 */ /* 0x000fe800078ec0ff */
[----:B------:R-:W-:Y:S01]  /*5400*/  ISETP.NE.U32.AND P0, PT, R0, 0x1, PT ;  /* 0x000000010000780c */ /* 0x000fe20003f05070 */
[----:B------:R-:W-:Y:S01]  /*5410*/  @!UPT UIADD3 URZ, UPT, UPT, URZ, URZ, URZ ;  /* 0x000000fffffff290 */ /* 0x000fe2000fffe0ff */
[----:B------:R-:W-:Y:S11]  /*5420*/  @!P5 BRA `(.L_x_89) ;  /* 0x00000000000cd947 */ /* 0x000ff60003800000 */
[----:B------:R-:W-:Y:S04]  /*5430*/  SHF.L.U32 R3, R183, 0x1f, RZ ;  /* 0x0000001fb7037819 */ /* 0x000fe800000006ff */
[----:B------:R-:W1:Y:S02]  /*5440*/  SYNCS.PHASECHK.TRANS64.TRYWAIT P1, [UR43+0x60], R3 ;  /* 0x00006003ff0075a7 */ /* 0x000e64000802112b */
[----:B-1----:R-:W-:Y:S05]  /*5450*/  @!P1 BRA `(.L_x_90) ;  /* 0x0000001c00cc9947 */ /* 0x002fea0003800000 */
.L_x_89:
[----:B------:R-:W-:Y:S05]  /*5460*/  BSYNC B0 ;  /* 0x0000000000007941 */ /* 0x000fea0003800000 */
.L_x_88:
[----:B------:R2:W4:Y:S01]  /*5470*/  @P0 LDS.128 R88, [R180+UR43+0x200] ;  /* 0x0002002bb4580984 */ /* 0x0005220008000c00 */
[----:B------:R-:W-:Y:S01]  /*5480*/  UIADD3 UR4, UPT, UPT, UR43, 0x68, URZ ;  /* 0x000000682b047890 */ /* 0x000fe2000fffe0ff */
[----:B------:R-:W-:Y:S02]  /*5490*/  LOP3.LUT R183, R183, 0x1, RZ, 0x3c, !PT ;  /* 0x00000001b7b77812 */ /* 0x000fe400078e3cff */
[----:B------:R2:W1:Y:S01]  /*54a0*/  @P0 LDS.128 R92, [R179+0x200] ;  /* 0x00020000b35c0984 */ /* 0x0004620000000c00 */
[----:B------:R-:W-:Y:S03]  /*54b0*/  UPRMT UR4, UR37, 0x654, UR4 ;  /* 0x0000065425047896 */ /* 0x000fe60008000004 */
[----:B------:R2:W1:Y:S04]  /*54c0*/  @P0 LDS.128 R96, [R178+0x200] ;  /* 0x00020000b2600984 */ /* 0x0004680000000c00 */
[----:B------:R2:W1:Y:S01]  /*54d0*/  @P0 LDS.128 R100, [R177+0x200] ;  /* 0x00020000b1640984 */ /* 0x0004620000000c00 */
[----:B------:R-:W-:Y:S01]  /*54e0*/  @!PT LDS RZ, [RZ] ;  /* 0x00000000fffff984 */ /* 0x000fe20000000800 */
[----:B------:R-:W-:Y:S01]  /*54f0*/  @!PT LDS RZ, [RZ] ;  /* 0x00000000fffff984 */ /* 0x000fe20000000800 */
[----:B------:R-:W-:Y:S01]  /*5500*/  @!PT LDS RZ, [RZ] ;  /* 0x00000000fffff984 */ /* 0x000fe20000000800 */
[----:B------:R-:W-:Y:S01]  /*5510*/  @!PT LDS RZ, [RZ] ;  /* 0x00000000fffff984 */ /* 0x000fe20000000800 */
[----:B------:R5:W-:Y:S06]  /*5520*/  MEMBAR.ALL.CTA ;  /* 0x0000000000007992 */ /* 0x000bec0000008000 */
[----:B-----5:R-:W5:Y:S02]  /*5530*/  FENCE.VIEW.ASYNC.S ;  /* 0x00000000000073c6 */ /* 0x020f640000000000 */
[----:B-----5:R-:W-:Y:S01]  /*5540*/  SYNCS.ARRIVE.TRANS64.RED.A1T0 RZ, [UR4], RZ ;  /* 0x000000ffffff79a7 */ /* 0x020fe20008100404 */
.L_x_87:
[----:B------:R-:W-:Y:S05]  /*5550*/  BSYNC B1 ;  /* 0x0000000000017941 */ /* 0x000fea0003800000 */
.L_x_86:
[----:B-1----:R-:W-:Y:S04]  /*5560*/  SHF.R.U32.HI R0, RZ, 0x15, R64 ;  /* 0x00000015ff007819 */ /* 0x002fe80000011640 */
[----:B------:R-:W-:Y:S01]  /*5570*/  LOP3.LUT P0, RZ, R0, 0x3, R181, 0x48, !PT ;  /* 0x0000000300ff7812 */ /* 0x000fe200078048b5 */
[----:B------:R-:W-:Y:S01]  /*5580*/  @!UPT UIADD3 URZ, UPT, UPT, URZ, URZ, URZ ;  /* 0x000000fffffff290 */ /* 0x000fe2000fffe0ff */
[----:B------:R-:W-:Y:S11]  /*5590*/  @P4 BRA `(.L_x_91) ;  /* 0x0000000000084947 */ /* 0x000ff60003800000 */
[----:B------:R-:W1:Y:S02]  /*55a0*/  SYNCS.PHASECHK.TRANS64.TRYWAIT P1, [R148+URZ+0xa0], R5 ;  /* 0x0000a005940075a7 */ /* 0x000e6400080211ff */
[----:B-1----:R-:W-:Y:S05]  /*55b0*/  @!P1 BRA `(.L_x_92) ;  /* 0x0000001c008c9947 */ /* 0x002fea0003800000 */
.L_x_91:
[----:B------:R-:W-:Y:S05]  /*55c0*/  @!P0 BRA `(.L_x_93) ;  /* 0x0000000000408947 */ /* 0x000fea0003800000 */
[----:B------:R-:W1:Y:S01]  /*55d0*/  LDCU.64 UR8, c[0x4][0x70] ;  /* 0x01000e00ff0877ac */ /* 0x000e620008000a00 */
[----:B------:R-:W-:Y:S01]  /*55e0*/  MOV R3, 0x0 ;  /* 0x0000000000037802 */ /* 0x000fe20000000f00 */
[----:B------:R-:W-:Y:S02]  /*55f0*/  HFMA2 R12, -RZ, RZ, 0, 5.9604644775390625e-08 ;  /* 0x00000001ff0c7431 */ /* 0x000fe400000001ff */
[----:B------:R-:W-:Y:S02]  /*5600*/  IMAD.MOV.U32 R8, RZ, RZ, 0x192 ;  /* 0x00000192ff087424 */ /* 0x000fe400078e00ff */
[----:B------:R-:W-:Y:S01]  /*5610*/  IMAD.MOV.U32 R13, RZ, RZ, RZ ;  /* 0x000000ffff0d7224 */ /* 0x000fe200078e00ff */
[----:B------:R-:W5:Y:S01]  /*5620*/  LDCU.64 UR6, c[0x4][0x78] ;  /* 0x01000f00ff0677ac */ /* 0x000f620008000a00 */
[----:B------:R-:W2:Y:S01]  /*5630*/  LDC.64 R2, c[0x4][R3] ;  /* 0x0100000003027b82 */ /* 0x000ea20000000a00 */
[----:B------:R-:W3:Y:S01]  /*5640*/  LDCU.64 UR4, c[0x4][0x10] ;  /* 0x01000200ff0477ac */ /* 0x000ee20008000a00 */
[----:B-1----:R-:W-:Y:S01]  /*5650*/  MOV R5, UR9 ;  /* 0x0000000900057c02 */ /* 0x002fe20008000f00 */
[----:B------:R-:W-:Y:S01]  /*5660*/  IMAD.U32 R4, RZ, RZ, UR8 ;  /* 0x00000008ff047e24 */ /* 0x000fe2000f8e00ff */
[----:B-----5:R-:W-:Y:S01]  /*5670*/  MOV R7, UR7 ;  /* 0x0000000700077c02 */ /* 0x020fe20008000f00 */
[----:B------:R-:W-:Y:S01]  /*5680*/  IMAD.U32 R6, RZ, RZ, UR6 ;  /* 0x00000006ff067e24 */ /* 0x000fe2000f8e00ff */
[----:B---3--:R-:W-:Y:S01]  /*5690*/  MOV R11, UR5 ;  /* 0x00000005000b7c02 */ /* 0x008fe20008000f00 */
[----:B------:R-:W-:Y:S02]  /*56a0*/  IMAD.U32 R10, RZ, RZ, UR4 ;  /* 0x00000004ff0a7e24 */ /* 0x000fe4000f8e00ff */
[----:B------:R-:W-:Y:S07]  /*56b0*/  LEPC R20, `(.L_x_93) ;  /* 0x000000001014794e */ /* 0x000fee0000000000 */
[----:B--2-4-:R-:W-:Y:S05]  /*56c0*/  CALL.ABS.NOINC R2 ;  /* 0x0000000002007343 */ /* 0x014fea0003c00000 */
.L_x_93:
[----:B------:R-:W-:Y:S01]  /*56d0*/  LOP3.LUT P0, RZ, R176, 0x60, RZ, 0xc0, !PT ;  /* 0x00000060b0ff7812 */ /* 0x000fe2000780c0ff */
[----:B------:R-:W-:Y:S05]  /*56e0*/  WARPSYNC.ALL ;  /* 0x0000000000007948 */ /* 0x000fea0003800000 */
[----:B----4-:R-:W-:Y:S01]  /*56f0*/  IMAD.U32 R141, R90, 0x10000, RZ ;  /* 0x000100005a8d7824 */ /* 0x010fe200078e00ff */
[----:B------:R-:W-:Y:S01]  /*5700*/  R2UR UR4, R64 ;  /* 0x00000000400472ca */ /* 0x000fe200000e0000 */
[----:B------:R-:W-:Y:S01]  /*5710*/  IMAD.U32 R136, R92, 0x10000, RZ ;  /* 0x000100005c887824 */ /* 0x000fe200078e00ff */
[C---:B------:R-:W-:Y:S01]  /*5720*/  SHF.L.U32 R82, R88.reuse, 0x10, RZ ;  /* 0x0000001058527819 */ /* 0x040fe200000006ff */
[----:B------:R-:W-:Y:S01]  /*5730*/  IMAD.U32 R121, R97, 0x10000, RZ ;  /* 0x0001000061797824 */ /* 0x000fe200078e00ff */
[----:B------:R-:W-:Y:S01]  /*5740*/  PRMT R81, R88, 0x8880, RZ ;  /* 0x0000888058517816 */ /* 0x000fe200000000ff */
[----:B------:R-:W-:Y:S01]  /*5750*/  IMAD.U32 R106, R102, 0x10000, RZ ;  /* 0x00010000666a7824 */ /* 0x000fe200078e00ff */
[----:B------:R-:W-:Y:S01]  /*5760*/  SHF.L.U32 R83, R88, 0x8, RZ ;  /* 0x0000000858537819 */ /* 0x000fe200000006ff */
[----:B------:R-:W-:Y:S01]  /*5770*/  IMAD.SHL.U32 R129, R94, 0x100, RZ ;  /* 0x000001005e817824 */ /* 0x000fe200078e00ff */
[----:B------:R-:W-:Y:S01]  /*5780*/  SHF.R.S32.HI R82, RZ, 0x18, R82 ;  /* 0x00000018ff527819 */ /* 0x000fe20000011452 */
[----:B------:R-:W-:Y:S01]  /*5790*/  IMAD.SHL.U32 R114, R99, 0x100, RZ ;  /* 0x0000010063727824 */ /* 0x000fe200078e00ff */
[C---:B------:R-:W-:Y:S01]  /*57a0*/  PRMT R145, R89.reuse, 0x8880, RZ ;  /* 0x0000888059917816 */ /* 0x040fe200000000ff */
[----:B------:R-:W-:Y:S01]  /*57b0*/  BSSY.RECONVERGENT B0, `(.L_x_94) ;  /* 0x0000125000007945 */ /* 0x000fe20003800200 */
[----:B------:R-:W-:Y:S01]  /*57c0*/  SHF.R.S32.HI R83, RZ, 0x18, R83 ;  /* 0x00000018ff537819 */ /* 0x000fe20000011453 */
[----:B------:R-:W3:Y:S01]  /*57d0*/  LDTM.x64 R4, tmem[UR4] ;  /* 0x00000004000479ee */ /* 0x000ee20008340000 */
[----:B------:R-:W-:Y:S01]  /*57e0*/  NOP ;  /* 0x0000000000007918 */ /* 0x000fe20000000000 */
[----:B------:R-:W-:Y:S02]  /*57f0*/  R2UR UR5, R148 ;  /* 0x00000000940572ca */ /* 0x000fe400000e0000 */
[----:B------:R-:W-:Y:S02]  /*5800*/  SHF.R.S32.HI R84, RZ, 0x18, R88 ;  /* 0x00000018ff547819 */ /* 0x000fe40000011458 */
[----:B------:R-:W-:Y:S02]  /*5810*/  SHF.L.U32 R144, R89, 0x10, RZ ;  /* 0x0000001059907819 */ /* 0x000fe400000006ff */
[----:B------:R-:W-:Y:S02]  /*5820*/  PRMT R142, R90, 0x8880, RZ ;  /* 0x000088805a8e7816 */ /* 0x000fe400000000ff */
[----:B------:R-:W-:Y:S02]  /*5830*/  SHF.R.S32.HI R85, RZ, 0x18, R89 ;  /* 0x00000018ff557819 */ /* 0x000fe40000011459 */
[C---:B------:R-:W-:Y:S02]  /*5840*/  PRMT R140, R91.reuse, 0x8880, RZ ;  /* 0x000088805b8c7816 */ /* 0x040fe400000000ff */
[----:B------:R-:W-:Y:S01]  /*5850*/  SHF.R.S32.HI R86, RZ, 0x18, R90 ;  /* 0x00000018ff567819 */ /* 0x000fe2000001145a */
[----:B------:R-:W-:Y:S01]  /*5860*/  UIADD3 UR5, UPT, UPT, UR5, 0xc0, URZ ;  /* 0x000000c005057890 */ /* 0x000fe2000fffe0ff */
[----:B------:R-:W-:Y:S02]  /*5870*/  SHF.L.U32 R139, R91, 0x10, RZ ;  /* 0x000000105b8b7819 */ /* 0x000fe400000006ff */
[----:B------:R-:W-:Y:S01]  /*5880*/  PRMT R137, R92, 0x8880, RZ ;  /* 0x000088805c897816 */ /* 0x000fe200000000ff */
[----:B------:R-:W-:Y:S01]  /*5890*/  UPRMT UR5, UR37, 0x654, UR5 ;  /* 0x0000065425057896 */ /* 0x000fe20008000005 */
[----:B------:R-:W-:Y:S02]  /*58a0*/  SHF.R.S32.HI R88, RZ, 0x18, R91 ;  /* 0x00000018ff587819 */ /* 0x000fe4000001145b */
[C---:B------:R-:W-:Y:S01]  /*58b0*/  PRMT R134, R93.reuse, 0x8880, RZ ;  /* 0x000088805d867816 */ /* 0x040fe200000000ff */
[C---:B---3--:R-:W-:Y:S01]  /*58c0*/  IMAD R4, R78.reuse, R4, RZ ;  /* 0x000000044e047224 */ /* 0x048fe200078e02ff */
[----:B------:R-:W-:Y:S01]  /*58d0*/  SHF.L.U32 R133, R93, 0x10, RZ ;  /* 0x000000105d857819 */ /* 0x000fe200000006ff */
[----:B------:R-:W-:Y:S01]  /*58e0*/  IMAD R5, R78, R5, RZ ;  /* 0x000000054e057224 */ /* 0x000fe200078e02ff */
[----:B------:R-:W-:Y:S01]  /*58f0*/  PRMT R131, R94, 0x8880, RZ ;  /* 0x000088805e837816 */ /* 0x000fe200000000ff */
[C---:B------:R-:W-:Y:S01]  /*5900*/  IMAD R6, R78.reuse, R6, RZ ;  /* 0x000000064e067224 */ /* 0x040fe200078e02ff */
[----:B------:R-:W-:Y:S01]  /*5910*/  SYNCS.ARRIVE.TRANS64.RED.A1T0 RZ, [UR5], RZ ;  /* 0x000000ffffff79a7 */ /* 0x000fe20008100405 */
[-C--:B------:R-:W-:Y:S01]  /*5920*/  IMAD R4, R81, R80.reuse, R4 ;  /* 0x0000005051047224 */ /* 0x080fe200078e0204 */
[----:B------:R-:W-:Y:S01]  /*5930*/  MOV R81, R145 ;  /* 0x0000009100517202 */ /* 0x000fe20000000f00 */
[----:B------:R-:W-:Y:S01]  /*5940*/  IMAD R7, R78, R7, RZ ;  /* 0x000000074e077224 */ /* 0x000fe200078e02ff */
[----:B------:R-:W-:Y:S01]  /*5950*/  SHF.L.U32 R130, R94, 0x10, RZ ;  /* 0x000000105e827819 */ /* 0x000fe200000006ff */
[-C--:B------:R-:W-:Y:S01]  /*5960*/  IMAD R5, R82, R80.reuse, R5 ;  /* 0x0000005052057224 */ /* 0x080fe200078e0205 */
[----:B------:R-:W-:Y:S01]  /*5970*/  SHF.R.S32.HI R82, RZ, 0x18, R144 ;  /* 0x00000018ff527819 */ /* 0x000fe20000011490 */
[----:B------:R-:W-:Y:S01]  /*5980*/  IMAD R6, R83, R80, R6 ;  /* 0x0000005053067224 */ /* 0x000fe200078e0206 */
[C---:B------:R-:W-:Y:S01]  /*5990*/  PRMT R128, R95.reuse, 0x8880, RZ ;  /* 0x000088805f807816 */ /* 0x040fe200000000ff */
[----:B------:R-:W-:Y:S01]  /*59a0*/  IMAD R8, R78, R8, RZ ;  /* 0x000000084e087224 */ /* 0x000fe200078e02ff */
[----:B------:R-:W-:Y:S01]  /*59b0*/  SHF.L.U32 R127, R95, 0x10, RZ ;  /* 0x000000105f7f7819 */ /* 0x000fe200000006ff */
[-C--:B------:R-:W-:Y:S01]  /*59c0*/  IMAD R7, R84, R80.reuse, R7 ;  /* 0x0000005054077224 */ /* 0x080fe200078e0207 */
[----:B------:R-:W-:Y:S01]  /*59d0*/  PRMT R125, R96, 0x8880, RZ ;  /* 0x00008880607d7816 */ /* 0x000fe200000000ff */
[----:B------:R-:W-:Y:S01]  /*59e0*/  IMAD R9, R78, R9, RZ ;  /* 0x000000094e097224 */ /* 0x000fe200078e02ff */
[----:B------:R-:W-:Y:S01]  /*59f0*/  SHF.L.U32 R124, R96, 0x10, RZ ;  /* 0x00000010607c7819 */ /* 0x000fe200000006ff */
[----:B------:R-:W-:Y:S01]  /*5a00*/  IMAD R8, R81, R80, R8 ;  /* 0x0000005051087224 */ /* 0x000fe200078e0208 */
[----:B------:R-:W-:Y:S01]  /*5a10*/  I2IP.S8.S32.SAT R148, R7, R6, RZ ;  /* 0x0000000607947239 */ /* 0x000fe200000014ff */
[C---:B------:R-:W-:Y:S01]  /*5a20*/  IMAD R10, R78.reuse, R10, RZ ;  /* 0x0000000a4e0a7224 */ /* 0x040fe200078e02ff */
[----:B------:R-:W-:Y:S01]  /*5a30*/  PRMT R122, R97, 0x8880, RZ ;  /* 0x00008880617a7816 */ /* 0x000fe200000000ff */
[----:B------:R-:W-:Y:S01]  /*5a40*/  IMAD R11, R78, R11, RZ ;  /* 0x0000000b4e0b7224 */ /* 0x000fe200078e02ff */
[----:B------:R-:W-:Y:S01]  /*5a50*/  I2IP.S8.S32.SAT R148, R5, R4, R148 ;  /* 0x0000000405947239 */ /* 0x000fe20000001494 */
[----:B------:R-:W-:Y:S01]  /*5a60*/  IMAD R9, R82, R80, R9 ;  /* 0x0000005052097224 */ /* 0x000fe200078e0209 */
[----:B------:R-:W-:Y:S01]  /*5a70*/  SHF.R.S32.HI R82, RZ, 0x18, R141 ;  /* 0x00000018ff527819 */ /* 0x000fe2000001148d */
[----:B------:R-:W-:Y:S01]  /*5a80*/  IMAD R12, R78, R12, RZ ;  /* 0x0000000c4e0c7224 */ /* 0x000fe200078e02ff */
[C---:B------:R-:W-:Y:S01]  /*5a90*/  PRMT R119, R98.reuse, 0x8880, RZ ;  /* 0x0000888062777816 */ /* 0x040fe200000000ff */
[----:B------:R-:W-:Y:S01]  /*5aa0*/  IMAD.MOV.U32 R83, RZ, RZ, R142 ;  /* 0x000000ffff537224 */ /* 0x000fe200078e008e */
[----:B------:R-:W-:Y:S01]  /*5ab0*/  SHF.L.U32 R118, R98, 0x10, RZ ;  /* 0x0000001062767819 */ /* 0x000fe200000006ff */
[C---:B------:R-:W-:Y:S01]  /*5ac0*/  IMAD R13, R78.reuse, R13, RZ ;  /* 0x0000000d4e0d7224 */ /* 0x040fe200078e02ff */
[C---:B------:R-:W-:Y:S01]  /*5ad0*/  PRMT R116, R99.reuse, 0x8880, RZ ;  /* 0x0000888063747816 */ /* 0x040fe200000000ff */
[C---:B------:R-:W-:Y:S01]  /*5ae0*/  IMAD R14, R78.reuse, R14, RZ ;  /* 0x0000000e4e0e7224 */ /* 0x040fe200078e02ff */
[----:B------:R-:W-:Y:S01]  /*5af0*/  SHF.L.U32 R115, R99, 0x10, RZ ;  /* 0x0000001063737819 */ /* 0x000fe200000006ff */
[----:B------:R-:W-:Y:S01]  /*5b00*/  IMAD R15, R78, R15, RZ ;  /* 0x0000000f4e0f7224 */ /* 0x000fe200078e02ff */
[----:B------:R-:W-:Y:S01]  /*5b10*/  PRMT R113, R100, 0x8880, RZ ;  /* 0x0000888064717816 */ /* 0x000fe200000000ff */
[----:B------:R-:W-:Y:S01]  /*5b20*/  IMAD R0, R78, R16, RZ ;  /* 0x000000104e007224 */ /* 0x000fe200078e02ff */
[----:B------:R-:W-:Y:S01]  /*5b30*/  SHF.L.U32 R112, R100, 0x10, RZ ;  /* 0x0000001064707819 */ /* 0x000fe200000006ff */
[C---:B------:R-:W-:Y:S01]  /*5b40*/  IMAD R2, R78.reuse, R17, RZ ;  /* 0x000000114e027224 */ /* 0x040fe200078e02ff */
[C---:B------:R-:W-:Y:S01]  /*5b50*/  PRMT R110, R101.reuse, 0x8880, RZ ;  /* 0x00008880656e7816 */ /* 0x040fe200000000ff */
[C---:B------:R-:W-:Y:S01]  /*5b60*/  IMAD R3, R78.reuse, R18, RZ ;  /* 0x000000124e037224 */ /* 0x040fe200078e02ff */
[----:B------:R-:W-:Y:S01]  /*5b70*/  SHF.L.U32 R109, R101, 0x10, RZ ;  /* 0x00000010656d7819 */ /* 0x000fe200000006ff */
[----:B------:R-:W-:Y:S01]  /*5b80*/  IMAD R19, R78, R19, RZ ;  /* 0x000000134e137224 */ /* 0x000fe200078e02ff */
[----:B------:R-:W-:Y:S01]  /*5b90*/  PRMT R107, R102, 0x8880, RZ ;  /* 0x00008880666b7816 */ /* 0x000fe200000000ff */
[C---:B------:R-:W-:Y:S01]  /*5ba0*/  IMAD R16, R78.reuse, R20, RZ ;  /* 0x000000144e107224 */ /* 0x040fe200078e02ff */
[----:B------:R-:W-:Y:S01]  /*5bb0*/  PRMT R104, R103, 0x8880, RZ ;  /* 0x0000888067687816 */ /* 0x000fe200000000ff */
[C---:B------:R-:W-:Y:S01]  /*5bc0*/  IMAD R17, R78.reuse, R21, RZ ;  /* 0x000000154e117224 */ /* 0x040fe200078e02ff */
[----:B------:R-:W-:Y:S01]  /*5bd0*/  SHF.L.U32 R143, R89, 0x8, RZ ;  /* 0x00000008598f7819 */ /* 0x000fe200000006ff */
[C---:B------:R-:W-:Y:S01]  /*5be0*/  IMAD R18, R78.reuse, R22, RZ ;  /* 0x000000164e127224 */ /* 0x040fe200078e02ff */
[----:B------:R-:W-:Y:S01]  /*5bf0*/  SHF.R.S32.HI R89, RZ, 0x18, R92 ;  /* 0x00000018ff597819 */ /* 0x000fe2000001145c */
[C---:B------:R-:W-:Y:S01]  /*5c00*/  IMAD R23, R78.reuse, R23, RZ ;  /* 0x000000174e177224 */ /* 0x040fe200078e02ff */
[----:B------:R-:W-:Y:S01]  /*5c10*/  SHF.R.S32.HI R81, RZ, 0x18, R143 ;  /* 0x00000018ff517819 */ /* 0x000fe2000001148f */
[----:B------:R-:W-:Y:S01]  /*5c20*/  IMAD R20, R78, R24, RZ ;  /* 0x000000184e147224 */ /* 0x000fe200078e02ff */
[----:B------:R-:W-:Y:S01]  /*5c30*/  SHF.L.U32 R87, R90, 0x8, RZ ;  /* 0x000000085a577819 */ /* 0x000fe200000006ff */
[----:B------:R-:W-:Y:S01]  /*5c40*/  IMAD R21, R78, R25, RZ ;  /* 0x000000194e157224 */ /* 0x000fe200078e02ff */
[----:B------:R-:W-:Y:S01]  /*5c50*/  SHF.R.S32.HI R90, RZ, 0x18, R93 ;  /* 0x00000018ff5a7819 */ /* 0x000fe2000001145d */
[----:B------:R-:W-:Y:S01]  /*5c60*/  IMAD R10, R81, R80, R10 ;  /* 0x00000050510a7224 */ /* 0x000fe200078e020a */
[----:B------:R-:W-:Y:S01]  /*5c70*/  MOV R81, R140 ;  /* 0x0000008c00517202 */ /* 0x000fe20000000f00 */
[-C--:B------:R-:W-:Y:S01]  /*5c80*/  IMAD R11, R85, R80.reuse, R11 ;  /* 0x00000050550b7224 */ /* 0x080fe200078e020b */
[----:B------:R-:W-:Y:S01]  /*5c90*/  SHF.R.S32.HI R87, RZ, 0x18, R87 ;  /* 0x00000018ff577819 */ /* 0x000fe20000011457 */
[-C--:B------:R-:W-:Y:S01]  /*5ca0*/  IMAD R12, R83, R80.reuse, R12 ;  /* 0x00000050530c7224 */ /* 0x080fe200078e020c */
[----:B------:R-:W-:Y:S01]  /*5cb0*/  SHF.R.S32.HI R83, RZ, 0x18, R139 ;  /* 0x00000018ff537819 */ /* 0x000fe2000001148b */
[----:B------:R-:W-:Y:S01]  /*5cc0*/  IMAD R13, R82, R80, R13 ;  /* 0x00000050520d7224 */ /* 0x000fe200078e020d */
[----:B------:R-:W-:Y:S01]  /*5cd0*/  I2IP.S8.S32.SAT R149, R11, R10, RZ ;  /* 0x0000000a0b957239 */ /* 0x000fe200000014ff */
[-C--:B------:R-:W-:Y:S01]  /*5ce0*/  IMAD R14, R87, R80.reuse, R14 ;  /* 0x00000050570e7224 */ /* 0x080fe200078e020e */
[----:B------:R-:W-:Y:S01]  /*5cf0*/  SHF.R.S32.HI R82, RZ, 0x18, R136 ;  /* 0x00000018ff527819 */ /* 0x000fe20000011488 */
[----:B------:R-:W-:Y:S01]  /*5d00*/  IMAD R15, R86, R80, R15 ;  /* 0x00000050560f7224 */ /* 0x000fe200078e020f */
[----:B------:R-:W-:Y:S01]  /*5d10*/  I2IP.S8.S32.SAT R149, R9, R8, R149 ;  /* 0x0000000809957239 */ /* 0x000fe20000001495 */
[-C--:B------:R-:W-:Y:S01]  /*5d20*/  IMAD R0, R81, R80.reuse, R0 ;  /* 0x0000005051007224 */ /* 0x080fe200078e0200 */
[----:B------:R-:W-:Y:S01]  /*5d30*/  SHF.L.U32 R138, R91, 0x8, RZ ;  /* 0x000000085b8a7819 */ /* 0x000fe200000006ff */
[----:B------:R-:W-:Y:S01]  /*5d40*/  IMAD R2, R83, R80, R2 ;  /* 0x0000005053027224 */ /* 0x000fe200078e0202 */
[----:B------:R-:W-:Y:S01]  /*5d50*/  I2IP.S8.S32.SAT R150, R15, R14, RZ ;  /* 0x0000000e0f967239 */ /* 0x000fe200000014ff */
[C---:B------:R-:W-:Y:S01]  /*5d60*/  IMAD R22, R78.reuse, R26, RZ ;  /* 0x0000001a4e167224 */ /* 0x040fe200078e02ff */
[----:B------:R-:W-:Y:S01]  /*5d70*/  MOV R83, R137 ;  /* 0x0000008900537202 */ /* 0x000fe20000000f00 */
[C---:B------:R-:W-:Y:S01]  /*5d80*/  IMAD R27, R78.reuse, R27, RZ ;  /* 0x0000001b4e1b7224 */ /* 0x040fe200078e02ff */
[----:B------:R-:W-:Y:S01]  /*5d90*/  I2IP.S8.S32.SAT R150, R13, R12, R150 ;  /* 0x0000000c0d967239 */ /* 0x000fe20000001496 */
[C---:B------:R-:W-:Y:S01]  /*5da0*/  IMAD R24, R78.reuse, R28, RZ ;  /* 0x0000001c4e187224 */ /* 0x040fe200078e02ff */
[----:B------:R-:W-:Y:S01]  /*5db0*/  SHF.R.S32.HI R81, RZ, 0x18, R138 ;  /* 0x00000018ff517819 */ /* 0x000fe2000001148a */
[C---:B------:R-:W-:Y:S01]  /*5dc0*/  IMAD R25, R78.reuse, R29, RZ ;  /* 0x0000001d4e197224 */ /* 0x040fe200078e02ff */
[----:B------:R-:W-:Y:S01]  /*5dd0*/  SHF.R.S32.HI R91, RZ, 0x18, R94 ;  /* 0x00000018ff5b7819 */ /* 0x000fe2000001145e */
[----:B------:R-:W-:Y:S01]  /*5de0*/  IMAD R26, R78, R30, RZ ;  /* 0x0000001e4e1a7224 */ /* 0x000fe200078e02ff */
[----:B------:R-:W-:Y:S01]  /*5df0*/  SHF.R.S32.HI R94, RZ, 0x18, R97 ;  /* 0x00000018ff5e7819 */ /* 0x000fe20000011461 */
[-C--:B------:R-:W-:Y:S01]  /*5e00*/  IMAD R3, R81, R80.reuse, R3 ;  /* 0x0000005051037224 */ /* 0x080fe200078e0203 */
[----:B------:R-:W-:Y:S01]  /*5e10*/  SHF.L.U32 R135, R92, 0x8, RZ ;  /* 0x000000085c877819 */ /* 0x000fe200000006ff */
[----:B------:R-:W-:Y:S01]  /*5e20*/  IMAD R19, R88, R80, R19 ;  /* 0x0000005058137224 */ /* 0x000fe200078e0213 */
[----:B------:R-:W-:Y:S01]  /*5e30*/  MOV R81, R134 ;  /* 0x0000008600517202 */ /* 0x000fe20000000f00 */
[-C--:B------:R-:W-:Y:S01]  /*5e40*/  IMAD R16, R83, R80.reuse, R16 ;  /* 0x0000005053107224 */ /* 0x080fe200078e0210 */
[----:B------:R-:W-:Y:S01]  /*5e50*/  SHF.R.S32.HI R85, RZ, 0x18, R135 ;  /* 0x00000018ff557819 */ /* 0x000fe20000011487 */
[-C--:B------:R-:W-:Y:S01]  /*5e60*/  IMAD R17, R82, R80.reuse, R17 ;  /* 0x0000005052117224 */ /* 0x080fe200078e0211 */
[----:B------:R-:W-:Y:S01]  /*5e70*/  I2IP.S8.S32.SAT R151, R19, R3, RZ ;  /* 0x0000000313977239 */ /* 0x000fe200000014ff */
[----:B------:R-:W-:Y:S01]  /*5e80*/  IMAD R31, R78, R31, RZ ;  /* 0x0000001f4e1f7224 */ /* 0x000fe200078e02ff */
[----:B------:R-:W-:Y:S01]  /*5e90*/  SHF.R.S32.HI R82, RZ, 0x18, R133 ;  /* 0x00000018ff527819 */ /* 0x000fe20000011485 */
[-C--:B------:R-:W-:Y:S01]  /*5ea0*/  IMAD R18, R85, R80.reuse, R18 ;  /* 0x0000005055127224 */ /* 0x080fe200078e0212 */
[----:B------:R-:W-:Y:S01]  /*5eb0*/  SHF.L.U32 R132, R93, 0x8, RZ ;  /* 0x000000085d847819 */ /* 0x000fe200000006ff */
[----:B------:R-:W-:Y:S01]  /*5ec0*/  IMAD R23, R89, R80, R23 ;  /* 0x0000005059177224 */ /* 0x000fe200078e0217 */
[----:B------:R-:W-:Y:S01]  /*5ed0*/  I2IP.S8.S32.SAT R151, R2, R0, R151 ;  /* 0x0000000002977239 */ /* 0x000fe20000001497 */
[-C--:B------:R-:W-:Y:S01]  /*5ee0*/  IMAD R20, R81, R80.reuse, R20 ;  /* 0x0000005051147224 */ /* 0x080fe200078e0214 */
[----:B------:R-:W-:Y:S01]  /*5ef0*/  SHF.R.S32.HI R81, RZ, 0x18, R132 ;  /* 0x00000018ff517819 */ /* 0x000fe20000011484 */
[----:B------:R-:W-:Y:S01]  /*5f00*/  IMAD R21, R82, R80, R21 ;  /* 0x0000005052157224 */ /* 0x000fe200078e0215 */
[----:B------:R-:W-:Y:S01]  /*5f10*/  I2IP.S8.S32.SAT R160, R23, R18, RZ ;  /* 0x0000001217a07239 */ /* 0x000fe200000014ff */
[----:B------:R-:W-:Y:S01]  /*5f20*/  IMAD R28, R78, R32, RZ ;  /* 0x000000204e1c7224 */ /* 0x000fe200078e02ff */
[----:B------:R-:W-:Y:S01]  /*5f30*/  MOV R83, R131 ;  /* 0x0000008300537202 */ /* 0x000fe20000000f00 */
[-C--:B------:R-:W-:Y:S01]  /*5f40*/  IMAD R22, R81, R80.reuse, R22 ;  /* 0x0000005051167224 */ /* 0x080fe200078e0216 */
[----:B------:R-:W-:Y:S01]  /*5f50*/  SHF.R.S32.HI R82, RZ, 0x18, R130 ;  /* 0x00000018ff527819 */ /* 0x000fe20000011482 */
[-C--:B------:R-:W-:Y:S01]  /*5f60*/  IMAD R27, R90, R80.reuse, R27 ;  /* 0x000000505a1b7224 */ /* 0x080fe200078e021b */
[----:B------:R-:W-:Y:S01]  /*5f70*/  SHF.R.S32.HI R85, RZ, 0x18, R129 ;  /* 0x00000018ff557819 */ /* 0x000fe20000011481 */
[-C--:B------:R-:W-:Y:S01]  /*5f80*/  IMAD R24, R83, R80.reuse, R24 ;  /* 0x0000005053187224 */ /* 0x080fe200078e0218 */
[----:B------:R1:W-:Y:S01]  /*5f90*/  STS.128 [R180+UR43+0x2200], R148 ;  /* 0x00220094b4007988 */ /* 0x0003e20008000c2b */
[-C--:B------:R-:W-:Y:S01]  /*5fa0*/  IMAD R25, R82, R80.reuse, R25 ;  /* 0x0000005052197224 */ /* 0x080fe200078e0219 */
[----:B------:R-:W-:Y:S01]  /*5fb0*/  SHF.L.U32 R126, R95, 0x8, RZ ;  /* 0x000000085f7e7819 */ /* 0x000fe200000006ff */
[----:B------:R-:W-:Y:S01]  /*5fc0*/  IMAD R26, R85, R80, R26 ;  /* 0x00000050551a7224 */ /* 0x000fe200078e021a */
[----:B------:R-:W-:Y:S01]  /*5fd0*/  I2IP.S8.S32.SAT R160, R17, R16, R160 ;  /* 0x0000001011a07239 */ /* 0x000fe200000014a0 */
[----:B------:R-:W-:Y:S01]  /*5fe0*/  IMAD.MOV.U32 R81, RZ, RZ, R128 ;  /* 0x000000ffff517224 */ /* 0x000fe200078e0080 */
[----:B------:R-:W-:Y:S01]  /*5ff0*/  SHF.R.S32.HI R82, RZ, 0x18, R127 ;  /* 0x00000018ff527819 */ /* 0x000fe2000001147f */
[C---:B------:R-:W-:Y:S01]  /*6000*/  IMAD R29, R78.reuse, R33, RZ ;  /* 0x000000214e1d7224 */ /* 0x040fe200078e02ff */
[----:B------:R-:W-:Y:S01]  /*6010*/  I2IP.S8.S32.SAT R161, R27, R22, RZ ;  /* 0x000000161ba17239 */ /* 0x000fe200000014ff */
[----:B------:R-:W-:Y:S01]  /*6020*/  IMAD R31, R91, R80, R31 ;  /* 0x000000505b1f7224 */ /* 0x000fe200078e021f */
[----:B------:R-:W-:Y:S01]  /*6030*/  SHF.R.S32.HI R83, RZ, 0x18, R126 ;  /* 0x00000018ff537819 */ /* 0x000fe2000001147e */
[C---:B------:R-:W-:Y:S01]  /*6040*/  IMAD R30, R78.reuse, R34, RZ ;  /* 0x000000224e1e7224 */ /* 0x040fe200078e02ff */
[----:B------:R-:W-:Y:S01]  /*6050*/  I2IP.S8.S32.SAT R161, R21, R20, R161 ;  /* 0x0000001415a17239 */ /* 0x000fe200000014a1 */
[----:B------:R-:W-:Y:S01]  /*6060*/  IMAD R28, R81, R80, R28 ;  /* 0x00000050511c7224 */ /* 0x000fe200078e021c */
[----:B------:R-:W-:Y:S01]  /*6070*/  SHF.R.S32.HI R92, RZ, 0x18, R95 ;  /* 0x00000018ff5c7819 */ /* 0x000fe2000001145f */
[----:B------:R-:W-:Y:S01]  /*6080*/  IMAD R35, R78, R35, RZ ;  /* 0x000000234e237224 */ /* 0x000fe200078e02ff */
[----:B------:R-:W-:Y:S01]  /*6090*/  I2IP.S8.S32.SAT R162, R31, R26, RZ ;  /* 0x0000001a1fa27239 */ /* 0x000fe200000014ff */
[----:B------:R-:W-:Y:S01]  /*60a0*/  IMAD R29, R82, R80, R29 ;  /* 0x00000050521d7224 */ /* 0x000fe200078e021d */
[----:B------:R-:W-:Y:S01]  /*60b0*/  MOV R81, R125 ;  /* 0x0000007d00517202 */ /* 0x000fe20000000f00 */
[----:B------:R-:W-:Y:S01]  /*60c0*/  IMAD R32, R78, R36, RZ ;  /* 0x000000244e207224 */ /* 0x000fe200078e02ff */
[----:B------:R-:W-:Y:S01]  /*60d0*/  I2IP.S8.S32.SAT R162, R25, R24, R162 ;  /* 0x0000001819a27239 */ /* 0x000fe200000014a2 */
[-C--:B------:R-:W-:Y:S01]  /*60e0*/  IMAD R30, R83, R80.reuse, R30 ;  /* 0x00000050531e7224 */ /* 0x080fe200078e021e */
[----:B------:R-:W-:Y:S01]  /*60f0*/  SHF.L.U32 R123, R96, 0x8, RZ ;  /* 0x00000008607b7819 */ /* 0x000fe200000006ff */
[----:B------:R-:W-:Y:S01]  /*6100*/  IMAD R35, R92, R80, R35 ;  /* 0x000000505c237224 */ /* 0x000fe200078e0223 */
[----:B------:R-:W-:Y:S01]  /*6110*/  SHF.R.S32.HI R82, RZ, 0x18, R124 ;  /* 0x00000018ff527819 */ /* 0x000fe2000001147c */
[C---:B------:R-:W-:Y:S01]  /*6120*/  IMAD R33, R78.reuse, R37, RZ ;  /* 0x000000254e217224 */ /* 0x040fe200078e02ff */
[----:B------:R-:W-:Y:S01]  /*6130*/  MOV R83, R122 ;  /* 0x0000007a00537202 */ /* 0x000fe20000000f00 */
[----:B------:R-:W-:Y:S01]  /*6140*/  IMAD R32, R81, R80, R32 ;  /* 0x0000005051207224 */ /* 0x000fe200078e0220 */
[----:B------:R-:W-:Y:S01]  /*6150*/  SHF.R.S32.HI R81, RZ, 0x18, R123 ;  /* 0x00000018ff517819 */ /* 0x000fe2000001147b */
[C---:B------:R-:W-:Y:S01]  /*6160*/  IMAD R34, R78.reuse, R38, RZ ;  /* 0x000000264e227224 */ /* 0x040fe200078e02ff */
[----:B------:R-:W-:Y:S01]  /*6170*/  SHF.R.S32.HI R93, RZ, 0x18, R96 ;  /* 0x00000018ff5d7819 */ /* 0x000fe20000011460 */
[----:B------:R-:W-:Y:S01]  /*6180*/  IMAD R39, R78, R39, RZ ;  /* 0x000000274e277224 */ /* 0x000fe200078e02ff */
[----:B------:R-:W-:Y:S01]  /*6190*/  I2IP.S8.S32.SAT R163, R35, R30, RZ ;  /* 0x0000001e23a37239 */ /* 0x000fe200000014ff */
[----:B------:R-:W-:Y:S01]  /*61a0*/  IMAD R33, R82, R80, R33 ;  /* 0x0000005052217224 */ /* 0x000fe200078e0221 */
[----:B------:R-:W-:Y:S01]  /*61b0*/  SHF.L.U32 R120, R97, 0x8, RZ ;  /* 0x0000000861787819 */ /* 0x000fe200000006ff */
[C---:B------:R-:W-:Y:S01]  /*61c0*/  IMAD R36, R78.reuse, R40, RZ ;  /* 0x000000284e247224 */ /* 0x040fe200078e02ff */
[----:B------:R-:W-:Y:S01]  /*61d0*/  I2IP.S8.S32.SAT R163, R29, R28, R163 ;  /* 0x0000001c1da37239 */ /* 0x000fe200000014a3 */
[-C--:B------:R-:W-:Y:S01]  /*61e0*/  IMAD R34, R81, R80.reuse, R34 ;  /* 0x0000005051227224 */ /* 0x080fe200078e0222 */
[----:B------:R-:W-:Y:S01]  /*61f0*/  SHF.R.S32.HI R82, RZ, 0x18, R121 ;  /* 0x00000018ff527819 */ /* 0x000fe20000011479 */
[C---:B------:R-:W-:Y:S01]  /*6200*/  IMAD R37, R78.reuse, R41, RZ ;  /* 0x000000294e257224 */ /* 0x040fe200078e02ff */
[----:B------:R-:W-:Y:S01]  /*6210*/  MOV R81, R119 ;  /* 0x0000007700517202 */ /* 0x000fe20000000f00 */
[----:B------:R-:W-:Y:S01]  /*6220*/  IMAD R39, R93, R80, R39 ;  /* 0x000000505d277224 */ /* 0x000fe200078e0227 */
[----:B------:R-:W-:Y:S01]  /*6230*/  SHF.R.S32.HI R85, RZ, 0x18, R120 ;  /* 0x00000018ff557819 */ /* 0x000fe20000011478 */
[C---:B------:R-:W-:Y:S01]  /*6240*/  IMAD R38, R78.reuse, R42, RZ ;  /* 0x0000002a4e267224 */ /* 0x040fe200078e02ff */
[----:B------:R1:W-:Y:S01]  /*6250*/  STS.128 [R179+0x2200], R160 ;  /* 0x002200a0b3007388 */ /* 0x0003e20000000c00 */
[----:B------:R-:W-:Y:S01]  /*6260*/  IMAD R36, R83, R80, R36 ;  /* 0x0000005053247224 */ /* 0x000fe200078e0224 */
[----:B------:R-:W-:Y:S01]  /*6270*/  I2IP.S8.S32.SAT R172, R39, R34, RZ ;  /* 0x0000002227ac7239 */ /* 0x000fe200000014ff */
[----:B------:R-:W-:Y:S01]  /*6280*/  IMAD R43, R78, R43, RZ ;  /* 0x0000002b4e2b7224 */ /* 0x000fe200078e02ff */
[----:B------:R-:W-:Y:S01]  /*6290*/  MOV R83, R116 ;  /* 0x0000007400537202 */ /* 0x000fe20000000f00 */
[----:B------:R-:W-:Y:S01]  /*62a0*/  IMAD R37, R82, R80, R37 ;  /* 0x0000005052257224 */ /* 0x000fe200078e0225 */
[----:B------:R-:W-:Y:S01]  /*62b0*/  I2IP.S8.S32.SAT R172, R33, R32, R172 ;  /* 0x0000002021ac7239 */ /* 0x000fe200000014ac */
[----:B------:R-:W-:Y:S01]  /*62c0*/  IMAD R40, R78, R44, RZ ;  /* 0x0000002c4e287224 */ /* 0x000fe200078e02ff */
[----:B------:R-:W-:Y:S01]  /*62d0*/  SHF.R.S32.HI R82, RZ, 0x18, R118 ;  /* 0x00000018ff527819 */ /* 0x000fe20000011476 */
[-C--:B------:R-:W-:Y:S01]  /*62e0*/  IMAD R38, R85, R80.reuse, R38 ;  /* 0x0000005055267224 */ /* 0x080fe200078e0226 */
[----:B------:R-:W-:Y:S01]  /*62f0*/  SHF.L.U32 R117, R98, 0x8, RZ ;  /* 0x0000000862757819 */ /* 0x000fe200000006ff */
[-C--:B------:R-:W-:Y:S01]  /*6300*/  IMAD R43, R94, R80.reuse, R43 ;  /* 0x000000505e2b7224 */ /* 0x080fe200078e022b */
[----:B------:R-:W-:Y:S01]  /*6310*/  SHF.R.S32.HI R95, RZ, 0x18, R98 ;  /* 0x00000018ff5f7819 */ /* 0x000fe20000011462 */
[C---:B------:R-:W-:Y:S01]  /*6320*/  IMAD R41, R78.reuse, R45, RZ ;  /* 0x0000002d4e297224 */ /* 0x040fe200078e02ff */
[----:B------:R-:W-:Y:S01]  /*6330*/  SHF.R.S32.HI R85, RZ, 0x18, R114 ;  /* 0x00000018ff557819 */ /* 0x000fe20000011472 */
[----:B------:R-:W-:Y:S01]  /*6340*/  IMAD R40, R81, R80, R40 ;  /* 0x0000005051287224 */ /* 0x000fe200078e0228 */
[----:B------:R-:W-:Y:S01]  /*6350*/  SHF.R.S32.HI R81, RZ, 0x18, R117 ;  /* 0x00000018ff517819 */ /* 0x000fe20000011475 */
[C---:B------:R-:W-:Y:S01]  /*6360*/  IMAD R42, R78.reuse, R46, RZ ;  /* 0x0000002e4e2a7224 */ /* 0x040fe200078e02ff */
[----:B------:R-:W-:Y:S01]  /*6370*/  I2IP.S8.S32.SAT R173, R43, R38, RZ ;  /* 0x000000262bad7239 */ /* 0x000fe200000014ff */
[----:B------:R-:W-:Y:S01]  /*6380*/  IMAD R47, R78, R47, RZ ;  /* 0x0000002f4e2f7224 */ /* 0x000fe200078e02ff */
[----:B------:R-:W-:Y:S01]  /*6390*/  SHF.R.S32.HI R96, RZ, 0x18, R99 ;  /* 0x00000018ff607819 */ /* 0x000fe20000011463 */
[----:B------:R-:W-:Y:S01]  /*63a0*/  IMAD R41, R82, R80, R41 ;  /* 0x0000005052297224 */ /* 0x000fe200078e0229 */
[----:B------:R-:W-:Y:S01]  /*63b0*/  I2IP.S8.S32.SAT R173, R37, R36, R173 ;  /* 0x0000002425ad7239 */ /* 0x000fe200000014ad */
[C---:B------:R-:W-:Y:S01]  /*63c0*/  IMAD R44, R78.reuse, R48, RZ ;  /* 0x000000304e2c7224 */ /* 0x040fe200078e02ff */
[----:B------:R-:W-:Y:S01]  /*63d0*/  SHF.R.S32.HI R82, RZ, 0x18, R115 ;  /* 0x00000018ff527819 */ /* 0x000fe20000011473 */
[-C--:B------:R-:W-:Y:S01]  /*63e0*/  IMAD R42, R81, R80.reuse, R42 ;  /* 0x00000050512a7224 */ /* 0x080fe200078e022a */
[----:B------:R-:W-:Y:S01]  /*63f0*/  SHF.R.S32.HI R97, RZ, 0x18, R100 ;  /* 0x00000018ff617819 */ /* 0x000fe20000011464 */
[C---:B------:R-:W-:Y:S01]  /*6400*/  IMAD R45, R78.reuse, R49, RZ ;  /* 0x000000314e2d7224 */ /* 0x040fe200078e02ff */
[----:B------:R-:W-:Y:S01]  /*6410*/  SHF.R.S32.HI R98, RZ, 0x18, R101 ;  /* 0x00000018ff627819 */ /* 0x000fe20000011465 */
[----:B------:R-:W-:Y:S01]  /*6420*/  IMAD R47, R95, R80, R47 ;  /* 0x000000505f2f7224 */ /* 0x000fe200078e022f */
[----:B------:R-:W-:Y:S01]  /*6430*/  SHF.R.S32.HI R99, RZ, 0x18, R102 ;  /* 0x00000018ff637819 */ /* 0x000fe20000011466 */
[----:B------:R-:W-:Y:S01]  /*6440*/  IMAD R46, R78, R50, RZ ;  /* 0x000000324e2e7224 */ /* 0x000fe200078e02ff */
[----:B------:R-:W-:Y:S01]  /*6450*/  SHF.L.U32 R111, R100, 0x8, RZ ;  /* 0x00000008646f7819 */ /* 0x000fe200000006ff */
        /* <DEDUP_REMOVED lines=9> */
[----:B------:R-:W-:Y:S01]  /*64f0*/  SHF.R.S32.HI R100, RZ, 0x18, R103 ;  /* 0x00000018ff647819 */ /* 0x000fe20000011467 */
[----:B------:R-:W-:Y:S01]  /*6500*/  IMAD.MOV.U32 R81, RZ, RZ, R113 ;  /* 0x000000ffff517224 */ /* 0x000fe200078e0071 */
[----:B------:R-:W-:Y:S01]  /*6510*/  SHF.L.U32 R108, R101, 0x8, RZ ;  /* 0x00000008656c7819 */ /* 0x000fe200000006ff */
[-C--:B------:R-:W-:Y:S01]  /*6520*/  IMAD R51, R96, R80.reuse, R51 ;  /* 0x0000005060337224 */ /* 0x080fe200078e0233 */
[----:B------:R-:W-:Y:S01]  /*6530*/  SHF.L.U32 R105, R102, 0x8, RZ ;  /* 0x0000000866697819 */ /* 0x000fe200000006ff */
[C---:B------:R-:W-:Y:S01]  /*6540*/  IMAD R49, R78.reuse, R53, RZ ;  /* 0x000000354e317224 */ /* 0x040fe200078e02ff */
[----:B------:R-:W-:Y:S01]  /*6550*/  SHF.L.U32 R102, R103, 0x10, RZ ;  /* 0x0000001067667819 */ /* 0x000fe200000006ff */
[----:B------:R-:W-:Y:S01]  /*6560*/  IMAD R48, R81, R80, R48 ;  /* 0x0000005051307224 */ /* 0x000fe200078e0230 */
[----:B------:R-:W-:Y:S01]  /*6570*/  SHF.R.S32.HI R81, RZ, 0x18, R111 ;  /* 0x00000018ff517819 */ /* 0x000fe2000001146f */
[C---:B------:R-:W-:Y:S01]  /*6580*/  IMAD R50, R78.reuse, R54, RZ ;  /* 0x000000364e327224 */ /* 0x040fe200078e02ff */
[----:B------:R-:W-:Y:S01]  /*6590*/  I2IP.S8.S32.SAT R175, R51, R46, RZ ;  /* 0x0000002e33af7239 */ /* 0x000fe200000014ff */
[----:B------:R-:W-:Y:S01]  /*65a0*/  IMAD R55, R78, R55, RZ ;  /* 0x000000374e377224 */ /* 0x000fe200078e02ff */
[----:B------:R-:W-:Y:S01]  /*65b0*/  SHF.L.U32 R101, R103, 0x8, RZ ;  /* 0x0000000867657819 */ /* 0x000fe200000006ff */
[----:B------:R-:W-:Y:S01]  /*65c0*/  IMAD R49, R82, R80, R49 ;  /* 0x0000005052317224 */ /* 0x000fe200078e0231 */
[----:B------:R-:W-:Y:S01]  /*65d0*/  I2IP.S8.S32.SAT R175, R45, R44, R175 ;  /* 0x0000002c2daf7239 */ /* 0x000fe200000014af */
[C---:B------:R-:W-:Y:S01]  /*65e0*/  IMAD R52, R78.reuse, R56, RZ ;  /* 0x000000384e347224 */ /* 0x040fe200078e02ff */
[----:B------:R-:W-:Y:S01]  /*65f0*/  SHF.R.S32.HI R82, RZ, 0x18, R109 ;  /* 0x00000018ff527819 */ /* 0x000fe2000001146d */
[-C--:B------:R-:W-:Y:S01]  /*6600*/  IMAD R50, R81, R80.reuse, R50 ;  /* 0x0000005051327224 */ /* 0x080fe200078e0232 */
[----:B------:R-:W-:Y:S01]  /*6610*/  SHF.R.S32.HI R81, RZ, 0x18, R108 ;  /* 0x00000018ff517819 */ /* 0x000fe2000001146c */
[C---:B------:R-:W-:Y:S01]  /*6620*/  IMAD R53, R78.reuse, R57, RZ ;  /* 0x000000394e357224 */ /* 0x040fe200078e02ff */
[----:B------:R1:W-:Y:S01]  /*6630*/  STS.128 [R178+0x2200], R172 ;  /* 0x002200acb2007388 */ /* 0x0003e20000000c00 */
[----:B------:R-:W-:Y:S02]  /*6640*/  IMAD R55, R97, R80, R55 ;  /* 0x0000005061377224 */ /* 0x000fe400078e0237 */
[C---:B------:R-:W-:Y:S02]  /*6650*/  IMAD R54, R78.reuse, R58, RZ ;  /* 0x0000003a4e367224 */ /* 0x040fe400078e02ff */
[----:B------:R-:W-:Y:S01]  /*6660*/  IMAD R52, R83, R80, R52 ;  /* 0x0000005053347224 */ /* 0x000fe200078e0234 */
[----:B------:R-:W-:Y:S01]  /*6670*/  I2IP.S8.S32.SAT R192, R55, R50, RZ ;  /* 0x0000003237c07239 */ /* 0x000fe200000014ff */
[----:B------:R-:W-:Y:S01]  /*6680*/  IMAD R59, R78, R59, RZ ;  /* 0x0000003b4e3b7224 */ /* 0x000fe200078e02ff */
[----:B------:R-:W-:Y:S01]  /*6690*/  MOV R83, R107 ;  /* 0x0000006b00537202 */ /* 0x000fe20000000f00 */
[----:B------:R-:W-:Y:S01]  /*66a0*/  IMAD R53, R82, R80, R53 ;  /* 0x0000005052357224 */ /* 0x000fe200078e0235 */
[----:B------:R-:W-:Y:S01]  /*66b0*/  I2IP.S8.S32.SAT R192, R49, R48, R192 ;  /* 0x0000003031c07239 */ /* 0x000fe200000014c0 */
[C---:B------:R-:W-:Y:S01]  /*66c0*/  IMAD R56, R78.reuse, R60, RZ ;  /* 0x0000003c4e387224 */ /* 0x040fe200078e02ff */
[----:B------:R-:W-:Y:S01]  /*66d0*/  SHF.R.S32.HI R82, RZ, 0x18, R106 ;  /* 0x00000018ff527819 */ /* 0x000fe2000001146a */
[-C--:B------:R-:W-:Y:S01]  /*66e0*/  IMAD R54, R81, R80.reuse, R54 ;  /* 0x0000005051367224 */ /* 0x080fe200078e0236 */
[----:B------:R-:W-:Y:S01]  /*66f0*/  SHF.R.S32.HI R81, RZ, 0x18, R105 ;  /* 0x00000018ff517819 */ /* 0x000fe20000011469 */
[----:B------:R-:W-:Y:S02]  /*6700*/  IMAD R57, R78, R61, RZ ;  /* 0x0000003d4e397224 */ /* 0x000fe400078e02ff */
[----:B------:R-:W-:Y:S02]  /*6710*/  IMAD R59, R98, R80, R59 ;  /* 0x00000050623b7224 */ /* 0x000fe400078e023b */
[C---:B------:R-:W-:Y:S02]  /*6720*/  IMAD R58, R78.reuse, R62, RZ ;  /* 0x0000003e4e3a7224 */ /* 0x040fe400078e02ff */
[----:B------:R-:W-:Y:S01]  /*6730*/  IMAD R56, R83, R80, R56 ;  /* 0x0000005053387224 */ /* 0x000fe200078e0238 */
[----:B------:R-:W-:Y:S01]  /*6740*/  I2IP.S8.S32.SAT R193, R59, R54, RZ ;  /* 0x000000363bc17239 */ /* 0x000fe200000014ff */
[----:B------:R-:W-:Y:S01]  /*6750*/  IMAD R63, R78, R63, RZ ;  /* 0x0000003f4e3f7224 */ /* 0x000fe200078e02ff */
[----:B------:R-:W-:Y:S01]  /*6760*/  MOV R83, R104 ;  /* 0x0000006800537202 */ /* 0x000fe20000000f00 */
[----:B------:R-:W-:Y:S01]  /*6770*/  IMAD R57, R82, R80, R57 ;  /* 0x0000005052397224 */ /* 0x000fe200078e0239 */
[----:B------:R-:W-:Y:S01]  /*6780*/  SHF.R.S32.HI R82, RZ, 0x18, R102 ;  /* 0x00000018ff527819 */ /* 0x000fe20000011466 */
[C---:B------:R-:W-:Y:S01]  /*6790*/  IMAD R60, R78.reuse, R64, RZ ;  /* 0x000000404e3c7224 */ /* 0x040fe200078e02ff */
[----:B------:R-:W-:Y:S01]  /*67a0*/  I2IP.S8.S32.SAT R193, R53, R52, R193 ;  /* 0x0000003435c17239 */ /* 0x000fe200000014c1 */
[-C--:B------:R-:W-:Y:S01]  /*67b0*/  IMAD R58, R81, R80.reuse, R58 ;  /* 0x00000050513a7224 */ /* 0x080fe200078e023a */
[----:B------:R-:W-:Y:S01]  /*67c0*/  SHF.R.S32.HI R81, RZ, 0x18, R101 ;  /* 0x00000018ff517819 */ /* 0x000fe20000011465 */
[C---:B------:R-:W-:Y:S02]  /*67d0*/  IMAD R61, R78.reuse, R65, RZ ;  /* 0x000000414e3d7224 */ /* 0x040fe400078e02ff */
[-C--:B------:R-:W-:Y:S02]  /*67e0*/  IMAD R63, R99, R80.reuse, R63 ;  /* 0x00000050633f7224 */ /* 0x080fe400078e023f */
[----:B------:R-:W-:Y:S02]  /*67f0*/  IMAD R60, R83, R80, R60 ;  /* 0x00000050533c7224 */ /* 0x000fe400078e023c */
[----:B------:R-:W-:Y:S01]  /*6800*/  IMAD R62, R78, R66, RZ ;  /* 0x000000424e3e7224 */ /* 0x000fe200078e02ff */
[----:B------:R-:W-:Y:S01]  /*6810*/  I2IP.S8.S32.SAT R194, R63, R58, RZ ;  /* 0x0000003a3fc27239 */ /* 0x000fe200000014ff */
[----:B------:R-:W-:Y:S02]  /*6820*/  IMAD R61, R82, R80, R61 ;  /* 0x00000050523d7224 */ /* 0x000fe400078e023d */
[----:B------:R-:W-:Y:S01]  /*6830*/  IMAD R67, R78, R67, RZ ;  /* 0x000000434e437224 */ /* 0x000fe200078e02ff */
[----:B------:R-:W-:Y:S01]  /*6840*/  I2IP.S8.S32.SAT R194, R57, R56, R194 ;  /* 0x0000003839c27239 */ /* 0x000fe200000014c2 */
[-C--:B------:R-:W-:Y:S02]  /*6850*/  IMAD R62, R81, R80.reuse, R62 ;  /* 0x00000050513e7224 */ /* 0x080fe400078e023e */
[----:B------:R-:W-:Y:S05]  /*6860*/  IMAD R67, R100, R80, R67 ;  /* 0x0000005064437224 */ /* 0x000fea00078e0243 */
[----:B------:R-:W-:Y:S04]  /*6870*/  I2IP.S8.S32.SAT R189, R67, R62, RZ ;  /* 0x0000003e43bd7239 */ /* 0x000fe800000014ff */
[----:B------:R-:W-:Y:S02]  /*6880*/  I2IP.S8.S32.SAT R195, R61, R60, R189 ;  /* 0x0000003c3dc37239 */ /* 0x000fe400000014bd */
[----:B------:R-:W-:Y:S03]  /*6890*/  IADD3 R189, PT, PT, R76, 0x1, RZ ;  /* 0x000000014cbd7810 */ /* 0x000fe60007ffe0ff */
[----:B------:R1:W-:Y:S01]  /*68a0*/  STS.128 [R177+0x2200], R192 ;  /* 0x002200c0b1007388 */ /* 0x0003e20000000c00 */
[----:B------:R-:W-:Y:S01]  /*68b0*/  @!PT LDS RZ, [RZ] ;  /* 0x00000000fffff984 */ /* 0x000fe20000000800 */
[----:B------:R-:W-:Y:S01]  /*68c0*/  @!PT LDS RZ, [RZ] ;  /* 0x00000000fffff984 */ /* 0x000fe20000000800 */
[----:B------:R-:W-:Y:S01]  /*68d0*/  @!PT LDS RZ, [RZ] ;  /* 0x00000000fffff984 */ /* 0x000fe20000000800 */
[----:B------:R-:W-:Y:S01]  /*68e0*/  @!PT LDS RZ, [RZ] ;  /* 0x00000000fffff984 */ /* 0x000fe20000000800 */
[----:B------:R3:W-:Y:S07]  /*68f0*/  MEMBAR.ALL.CTA ;  /* 0x0000000000007992 */ /* 0x0007ee0000008000 */
[----:B---3--:R-:W3:Y:S02]  /*6900*/  FENCE.VIEW.ASYNC.S ;  /* 0x00000000000073c6 */ /* 0x008ee40000000000 */
[----:B---3--:R-:W-:Y:S06]  /*6910*/  BAR.SYNC.DEFER_BLOCKING 0x1, 0x80 ;  /* 0x0042000000007b1d */ /* 0x008fec0000010000 */
[----:B------:R-:W-:Y:S05]  /*6920*/  @P0 BRA `(.L_x_95) ;  /* 0x0000000000340947 */ /* 0x000fea0003800000 */
[----:B------:R-:W-:Y:S01]  /*6930*/  UIADD3 UR12, UPT, UPT, UR43, 0x2200, URZ ;  /* 0x000022002b0c7890 */ /* 0x000fe2000fffe0ff */
[----:B------:R-:W-:Y:S01]  /*6940*/  R2UR UR9, R165 ;  /* 0x00000000a50972ca */ /* 0x000fe200000e0000 */
[----:B------:R-:W-:Y:S01]  /*6950*/  UIADD3 UR10, UP0, UPT, UR46, 0x680, URZ ;  /* 0x000006802e0a7890 */ /* 0x000fe2000ff1e0ff */
[----:B------:R-:W-:Y:S01]  /*6960*/  R2UR UR8, R167 ;  /* 0x00000000a70872ca */ /* 0x000fe200000e0000 */
[----:B------:R-:W-:Y:S02]  /*6970*/  UMOV UR7, UR36 ;  /* 0x0000002400077c82 */ /* 0x000fe40008000000 */
[----:B------:R-:W-:Y:S01]  /*6980*/  IMAD.U32 R186, RZ, RZ, UR12 ;  /* 0x0000000cffba7e24 */ /* 0x000fe2000f8e00ff */
[----:B------:R-:W-:Y:S04]  /*6990*/  UIADD3.X UR11, UPT, UPT, URZ, UR47, URZ, UP0, !UPT ;  /* 0x0000002fff0b7290 */ /* 0x000fe800087fe4ff */
[----:B------:R-:W-:Y:S03]  /*69a0*/  R2UR UR4, R186 ;  /* 0x00000000ba0472ca */ /* 0x000fe600000e0000 */
[----:B------:R-:W-:Y:S02]  /*69b0*/  USHF.L.U32 UR5, UR9, 0x6, URZ ;  /* 0x0000000609057899 */ /* 0x000fe400080006ff */
[----:B------:R-:W-:Y:S09]  /*69c0*/  USHF.L.U32 UR6, UR8, 0x7, URZ ;  /* 0x0000000708067899 */ /* 0x000ff200080006ff */
[----:B------:R3:W-:Y:S01]  /*69d0*/  UTMASTG.3D [UR4], [UR10] ;  /* 0x000000040a0073b5 */ /* 0x0007e20008010000 */
[----:B------:R0:W-:Y:S01]  /*69e0*/  UTMACMDFLUSH ;  /* 0x00000000000079b7 */ /* 0x0001e20000000000 */
[----:B---3--:R-:W-:Y:S04]  /*69f0*/  DEPBAR.LE SB0, 0x0 ;  /* 0x000080000000791a */ /* 0x008fe80000000000 */
.L_x_95:
[----:B------:R-:W-:Y:S05]  /*6a00*/  BSYNC.RECONVERGENT B0 ;  /* 0x0000000000007941 */ /* 0x000fea0003800200 */
.L_x_94:
[----:B------:R-:W-:Y:S01]  /*6a10*/  BAR.SYNC.DEFER_BLOCKING 0x1, 0x80 ;  /* 0x0042000000007b1d */ /* 0x000fe20000010000 */
[----:B------:R-:W-:Y:S01]  /*6a20*/  ISETP.NE.AND P2, PT, R187, RZ, PT ;  /* 0x000000ffbb00720c */ /* 0x000fe20003f45270 */
[----:B------:R-:W-:Y:S01]  /*6a30*/  IMAD.IADD R165, R75, 0x1, R164 ;  /* 0x000000014ba57824 */ /* 0x000fe200078e02a4 */
[----:B------:R-:W-:Y:S01]  /*6a40*/  ISETP.NE.AND P0, PT, R188, 0x2, PT ;  /* 0x00000002bc00780c */ /* 0x000fe20003f05270 */
[----:B------:R-:W-:Y:S01]  /*6a50*/  IMAD.IADD R167, R77, 0x1, R166 ;  /* 0x000000014da77824 */ /* 0x000fe200078e02a6 */
[----:B------:R-:W-:Y:S02]  /*6a60*/  ISETP.NE.AND P1, PT, R189, 0x4, PT ;  /* 0x00000004bd00780c */ /* 0x000fe40003f25270 */
[----:B------:R-:W-:Y:S02]  /*6a70*/  SEL R3, RZ, 0x1, P0 ;  /* 0x00000001ff037807 */ /* 0x000fe40000000000 */
[----:B------:R-:W-:Y:S02]  /*6a80*/  SEL R0, RZ, 0x1, P1 ;  /* 0x00000001ff007807 */ /* 0x000fe40000800000 */
[----:B------:R-:W-:Y:S02]  /*6a90*/  LOP3.LUT R184, R184, R3, RZ, 0x3c, !PT ;  /* 0x00000003b8b87212 */ /* 0x000fe400078e3cff */
[----:B------:R-:W-:Y:S02]  /*6aa0*/  LOP3.LUT R185, R185, R0, RZ, 0x3c, !PT ;  /* 0x00000000b9b97212 */ /* 0x000fe400078e3cff */
[----:B------:R-:W-:Y:S02]  /*6ab0*/  @P2 R2UR UR36, R182 ;  /* 0x00000000b62422ca */ /* 0x000fe400000e0000 */
[----:B------:R-:W-:Y:S02]  /*6ac0*/  SEL R188, R188, RZ, P0 ;  /* 0x000000ffbcbc7207 */ /* 0x000fe40000000000 */
[----:B------:R-:W-:Y:S01]  /*6ad0*/  SEL R76, R189, RZ, P1 ;  /* 0x000000ffbd4c7207 */ /* 0x000fe20000800000 */
[----:B------:R-:W-:Y:S10]  /*6ae0*/  @P2 BRA `(.L_x_96) ;  /* 0xffffffdc00342947 */ /* 0x000ff4000383ffff */
[----:B------:R-:W-:Y:S05]  /*6af0*/  EXIT ;  /* 0x000000000000794d */ /* 0x000fea0003800000 */
.L_x_19:
[----:B--2---:R2:W1:Y:S02]  /*6b00*/  SYNCS.PHASECHK.TRANS64.TRYWAIT P0, [R3+URZ+0xf0], R2 ;  /* 0x0000f002030075a7 */ /* 0x00446400080011ff */
[----:B-1----:R-:W-:Y:S05]  /*6b10*/  @!P0 NANOSLEEP.SYNCS 0x989680 ;  /* 0x009896800000895d */ /* 0x002fea0003900000 */
[----:B------:R-:W1:Y:S02]  /*6b20*/  @!P0 SYNCS.PHASECHK.TRANS64 P0, [R3+URZ+0xf0], R2 ;  /* 0x0000f002030085a7 */ /* 0x000e6400080010ff */
[----:B-1----:R-:W-:Y:S05]  /*6b30*/  @!P0 BRA `(.L_x_19) ;  /* 0xfffffffc00f08947 */ /* 0x002fea000383ffff */
[----:B------:R-:W-:Y:S05]  /*6b40*/  BRA `(.L_x_97) ;  /* 0xffffffa800a07947 */ /* 0x000fea000383ffff */
.L_x_22:
[----:B-1----:R-:W-:-:S07]  /*6b50*/  MOV R2, UR33 ;  /* 0x0000002100027c02 */ /* 0x002fce0008000f00 */
.L_x_98:
[----:B-1----:R1:W2:Y:S02]  /*6b60*/  SYNCS.PHASECHK.TRANS64.TRYWAIT P0, [R2+URZ+0x30], R5 ;  /* 0x00003005020075a7 */ /* 0x0022a400080011ff */
[----:B--2---:R-:W-:Y:S05]  /*6b70*/  @!P0 NANOSLEEP.SYNCS 0x989680 ;  /* 0x009896800000895d */ /* 0x004fea0003900000 */
[----:B------:R-:W2:Y:S02]  /*6b80*/  @!P0 SYNCS.PHASECHK.TRANS64 P0, [R2+URZ+0x30], R5 ;  /* 0x00003005020085a7 */ /* 0x000ea400080010ff */
[----:B--2---:R-:W-:Y:S05]  /*6b90*/  @!P0 BRA `(.L_x_98) ;  /* 0xfffffffc00f08947 */ /* 0x004fea000383ffff */
[----:B------:R-:W-:Y:S05]  /*6ba0*/  BRA `(.L_x_21) ;  /* 0xffffffa800f07947 */ /* 0x000fea000383ffff */
.L_x_28:
[----:B-1----:R-:W-:-:S07]  /*6bb0*/  MOV R2, UR17 ;  /* 0x0000001100027c02 */ /* 0x002fce0008000f00 */
.L_x_99:
[----:B-1----:R1:W2:Y:S02]  /*6bc0*/  SYNCS.PHASECHK.TRANS64.TRYWAIT P0, [R2+URZ+0x30], R5 ;  /* 0x00003005020075a7 */ /* 0x0022a400080011ff */
[----:B--2---:R-:W-:Y:S05]  /*6bd0*/  @!P0 NANOSLEEP.SYNCS 0x989680 ;  /* 0x009896800000895d */ /* 0x004fea0003900000 */
[----:B------:R-:W2:Y:S02]  /*6be0*/  @!P0 SYNCS.PHASECHK.TRANS64 P0, [R2+URZ+0x30], R5 ;  /* 0x00003005020085a7 */ /* 0x000ea400080010ff */
[----:B--2---:R-:W-:Y:S05]  /*6bf0*/  @!P0 BRA `(.L_x_99) ;  /* 0xfffffffc00f08947 */ /* 0x004fea000383ffff */
[----:B------:R-:W-:Y:S05]  /*6c00*/  BRA `(.L_x_27) ;  /* 0xffffffac00987947 */ /* 0x000fea000383ffff */
.L_x_32:
[----:B-1----:R1:W2:Y:S02]  /*6c10*/  SYNCS.PHASECHK.TRANS64.TRYWAIT P0, [R2+URZ+0x80], R3 ;  /* 0x00008003020075a7 */ /* 0x0022a400080011ff */
[----:B--2---:R-:W-:Y:S05]  /*6c20*/  @!P0 NANOSLEEP.SYNCS 0x989680 ;  /* 0x009896800000895d */ /* 0x004fea0003900000 */
[----:B------:R-:W2:Y:S02]  /*6c30*/  @!P0 SYNCS.PHASECHK.TRANS64 P0, [R2+URZ+0x80], R3 ;  /* 0x00008003020085a7 */ /* 0x000ea400080010ff */
[----:B--2---:R-:W-:Y:S05]  /*6c40*/  @!P0 BRA `(.L_x_32) ;  /* 0xfffffffc00f08947 */ /* 0x004fea000383ffff */
[----:B------:R-:W-:Y:S05]  /*6c50*/  BRA `(.L_x_100) ;  /* 0xffffffb000287947 */ /* 0x000fea000383ffff */
.L_x_36:
[----:B----4-:R-:W-:-:S07]  /*6c60*/  MOV R0, UR5 ;  /* 0x0000000500007c02 */ /* 0x010fce0008000f00 */
.L_x_101:
[----:B-1----:R1:W2:Y:S02]  /*6c70*/  SYNCS.PHASECHK.TRANS64.TRYWAIT P0, [R0+URZ], R3 ;  /* 0x00000003000075a7 */ /* 0x0022a400080011ff */
[----:B--2---:R-:W-:Y:S05]  /*6c80*/  @!P0 NANOSLEEP.SYNCS 0x989680 ;  /* 0x009896800000895d */ /* 0x004fea0003900000 */
[----:B------:R-:W2:Y:S02]  /*6c90*/  @!P0 SYNCS.PHASECHK.TRANS64 P0, [R0+URZ], R3 ;  /* 0x00000003000085a7 */ /* 0x000ea400080010ff */
[----:B--2---:R-:W-:Y:S05]  /*6ca0*/  @!P0 BRA `(.L_x_101) ;  /* 0xfffffffc00f08947 */ /* 0x004fea000383ffff */
[----:B------:R-:W-:Y:S05]  /*6cb0*/  BRA `(.L_x_102) ;  /* 0xffffffb400987947 */ /* 0x000fea000383ffff */
.L_x_37:
[----:B----4-:R-:W-:-:S07]  /*6cc0*/  MOV R0, UR5 ;  /* 0x0000000500007c02 */ /* 0x010fce0008000f00 */
.L_x_103:
[----:B-1----:R1:W2:Y:S02]  /*6cd0*/  SYNCS.PHASECHK.TRANS64.TRYWAIT P0, [R0+URZ], R3 ;  /* 0x00000003000075a7 */ /* 0x0022a400080011ff */
[----:B--2---:R-:W-:Y:S05]  /*6ce0*/  @!P0 NANOSLEEP.SYNCS 0x989680 ;  /* 0x009896800000895d */ /* 0x004fea0003900000 */
[----:B------:R-:W2:Y:S02]  /*6cf0*/  @!P0 SYNCS.PHASECHK.TRANS64 P0, [R0+URZ], R3 ;  /* 0x00000003000085a7 */ /* 0x000ea400080010ff */
[----:B--2---:R-:W-:Y:S05]  /*6d00*/  @!P0 BRA `(.L_x_103) ;  /* 0xfffffffc00f08947 */ /* 0x004fea000383ffff */
[----:B------:R-:W-:Y:S05]  /*6d10*/  BRA `(.L_x_104) ;  /* 0xffffffb400a47947 */ /* 0x000fea000383ffff */
.L_x_38:
[----:B----4-:R-:W-:-:S07]  /*6d20*/  MOV R0, UR5 ;  /* 0x0000000500007c02 */ /* 0x010fce0008000f00 */
.L_x_105:
[----:B-1----:R1:W2:Y:S02]  /*6d30*/  SYNCS.PHASECHK.TRANS64.TRYWAIT P0, [R0+URZ], R3 ;  /* 0x00000003000075a7 */ /* 0x0022a400080011ff */
[----:B--2---:R-:W-:Y:S05]  /*6d40*/  @!P0 NANOSLEEP.SYNCS 0x989680 ;  /* 0x009896800000895d */ /* 0x004fea0003900000 */
[----:B------:R-:W2:Y:S02]  /*6d50*/  @!P0 SYNCS.PHASECHK.TRANS64 P0, [R0+URZ], R3 ;  /* 0x00000003000085a7 */ /* 0x000ea400080010ff */
[----:B--2---:R-:W-:Y:S05]  /*6d60*/  @!P0 BRA `(.L_x_105) ;  /* 0xfffffffc00f08947 */ /* 0x004fea000383ffff */
[----:B------:R-:W-:Y:S05]  /*6d70*/  BRA `(.L_x_106) ;  /* 0xffffffb400b07947 */ /* 0x000fea000383ffff */
.L_x_39:
[----:B----4-:R-:W-:-:S07]  /*6d80*/  MOV R0, UR5 ;  /* 0x0000000500007c02 */ /* 0x010fce0008000f00 */
.L_x_107:
[----:B-1----:R1:W2:Y:S02]  /*6d90*/  SYNCS.PHASECHK.TRANS64.TRYWAIT P0, [R0+URZ], R3 ;  /* 0x00000003000075a7 */ /* 0x0022a400080011ff */
[----:B--2---:R-:W-:Y:S05]  /*6da0*/  @!P0 NANOSLEEP.SYNCS 0x989680 ;  /* 0x009896800000895d */ /* 0x004fea0003900000 */
[----:B------:R-:W2:Y:S02]  /*6db0*/  @!P0 SYNCS.PHASECHK.TRANS64 P0, [R0+URZ], R3 ;  /* 0x00000003000085a7 */ /* 0x000ea400080010ff */
[----:B--2---:R-:W-:Y:S05]  /*6dc0*/  @!P0 BRA `(.L_x_107) ;  /* 0xfffffffc00f08947 */ /* 0x004fea000383ffff */
[----:B------:R-:W-:Y:S05]  /*6dd0*/  BRA `(.L_x_108) ;  /* 0xffffffb400bc7947 */ /* 0x000fea000383ffff */
.L_x_40:
[----:B----4-:R-:W-:-:S07]  /*6de0*/  MOV R0, UR5 ;  /* 0x0000000500007c02 */ /* 0x010fce0008000f00 */
.L_x_109:
[----:B-1----:R1:W2:Y:S02]  /*6df0*/  SYNCS.PHASECHK.TRANS64.TRYWAIT P0, [R0+URZ], R3 ;  /* 0x00000003000075a7 */ /* 0x0022a400080011ff */
[----:B--2---:R-:W-:Y:S05]  /*6e00*/  @!P0 NANOSLEEP.SYNCS 0x989680 ;  /* 0x009896800000895d */ /* 0x004fea0003900000 */
[----:B------:R-:W2:Y:S02]  /*6e10*/  @!P0 SYNCS.PHASECHK.TRANS64 P0, [R0+URZ], R3 ;  /* 0x00000003000085a7 */ /* 0x000ea400080010ff */
[----:B--2---:R-:W-:Y:S05]  /*6e20*/  @!P0 BRA `(.L_x_109) ;  /* 0xfffffffc00f08947 */ /* 0x004fea000383ffff */
[----:B------:R-:W-:Y:S05]  /*6e30*/  BRA `(.L_x_110) ;  /* 0xffffffb400c87947 */ /* 0x000fea000383ffff */
.L_x_43:
[----:B-1----:R1:W2:Y:S02]  /*6e40*/  SYNCS.PHASECHK.TRANS64.TRYWAIT P0, [R0+URZ+0xe0], R5 ;  /* 0x0000e005000075a7 */ /* 0x0022a400080011ff */
[----:B--2---:R-:W-:Y:S05]  /*6e50*/  @!P0 NANOSLEEP.SYNCS 0x989680 ;  /* 0x009896800000895d */ /* 0x004fea0003900000 */
[----:B------:R-:W2:Y:S02]  /*6e60*/  @!P0 SYNCS.PHASECHK.TRANS64 P0, [R0+URZ+0xe0], R5 ;  /* 0x0000e005000085a7 */ /* 0x000ea400080010ff */
[----:B--2---:R-:W-:Y:S05]  /*6e70*/  @!P0 BRA `(.L_x_43) ;  /* 0xfffffffc00f08947 */ /* 0x004fea000383ffff */
[----:B------:R-:W-:Y:S05]  /*6e80*/  BRA `(.L_x_111) ;  /* 0xffffffb800247947 */ /* 0x000fea000383ffff */
.L_x_44:
[----:B------:R-:W-:-:S07]  /*6e90*/  MOV R0, UR5 ;  /* 0x0000000500007c02 */ /* 0x000fce0008000f00 */
.L_x_112:
[----:B-1----:R1:W2:Y:S02]  /*6ea0*/  SYNCS.PHASECHK.TRANS64.TRYWAIT P0, [R0+URZ+0x90], R5 ;  /* 0x00009005000075a7 */ /* 0x0022a400080011ff */
[----:B--2---:R-:W-:Y:S05]  /*6eb0*/  @!P0 NANOSLEEP.SYNCS 0x989680 ;  /* 0x009896800000895d */ /* 0x004fea0003900000 */
[----:B------:R-:W2:Y:S02]  /*6ec0*/  @!P0 SYNCS.PHASECHK.TRANS64 P0, [R0+URZ+0x90], R5 ;  /* 0x00009005000085a7 */ /* 0x000ea400080010ff */
[----:B--2---:R-:W-:Y:S05]  /*6ed0*/  @!P0 BRA `(.L_x_112) ;  /* 0xfffffffc00f08947 */ /* 0x004fea000383ffff */
[----:B------:R-:W-:Y:S05]  /*6ee0*/  BRA `(.L_x_113) ;  /* 0xffffffb800347947 */ /* 0x000fea000383ffff */
.L_x_45:
[----:B-1----:R1:W2:Y:S02]  /*6ef0*/  SYNCS.PHASECHK.TRANS64.TRYWAIT P1, [R0+URZ+0x80], R5 ;  /* 0x00008005000075a7 */ /* 0x0022a400080211ff */
[----:B--2---:R-:W-:Y:S05]  /*6f00*/  @!P1 NANOSLEEP.SYNCS 0x989680 ;  /* 0x009896800000995d */ /* 0x004fea0003900000 */
[----:B------:R-:W2:Y:S02]  /*6f10*/  @!P1 SYNCS.PHASECHK.TRANS64 P1, [R0+URZ+0x80], R5 ;  /* 0x00008005000095a7 */ /* 0x000ea400080210ff */
[----:B--2---:R-:W-:Y:S05]  /*6f20*/  @!P1 BRA `(.L_x_45) ;  /* 0xfffffffc00f09947 */ /* 0x004fea000383ffff */
[----:B------:R-:W-:Y:S05]  /*6f30*/  BRA `(.L_x_114) ;  /* 0xffffffb800647947 */ /* 0x000fea000383ffff */
.L_x_48:
[----:B------:R-:W-:-:S07]  /*6f40*/  MOV R0, UR5 ;  /* 0x0000000500007c02 */ /* 0x000fce0008000f00 */
.L_x_115:
[----:B-1----:R1:W2:Y:S02]  /*6f50*/  SYNCS.PHASECHK.TRANS64.TRYWAIT P0, [R0+URZ+0x90], R3 ;  /* 0x00009003000075a7 */ /* 0x0022a400080011ff */
[----:B--2---:R-:W-:Y:S05]  /*6f60*/  @!P0 NANOSLEEP.SYNCS 0x989680 ;  /* 0x009896800000895d */ /* 0x004fea0003900000 */
[----:B------:R-:W2:Y:S02]  /*6f70*/  @!P0 SYNCS.PHASECHK.TRANS64 P0, [R0+URZ+0x90], R3 ;  /* 0x00009003000085a7 */ /* 0x000ea400080010ff */
[----:B--2---:R-:W-:Y:S05]  /*6f80*/  @!P0 BRA `(.L_x_115) ;  /* 0xfffffffc00f08947 */ /* 0x004fea000383ffff */
[----:B------:R-:W-:Y:S05]  /*6f90*/  BRA `(.L_x_47) ;  /* 0xffffffb800b87947 */ /* 0x000fea000383ffff */
.L_x_55:
[----:B-1----:R1:W2:Y:S02]  /*6fa0*/  SYNCS.PHASECHK.TRANS64.TRYWAIT P1, [R0+URZ+0x80], R5 ;  /* 0x00008005000075a7 */ /* 0x0022a400080211ff */
[----:B--2---:R-:W-:Y:S05]  /*6fb0*/  @!P1 NANOSLEEP.SYNCS 0x989680 ;  /* 0x009896800000995d */ /* 0x004fea0003900000 */
[----:B------:R-:W2:Y:S02]  /*6fc0*/  @!P1 SYNCS.PHASECHK.TRANS64 P1, [R0+URZ+0x80], R5 ;  /* 0x00008005000095a7 */ /* 0x000ea400080210ff */
[----:B--2---:R-:W-:Y:S05]  /*6fd0*/  @!P1 BRA `(.L_x_55) ;  /* 0xfffffffc00f09947 */ /* 0x004fea000383ffff */
[----:B------:R-:W-:Y:S05]  /*6fe0*/  BRA `(.L_x_116) ;  /* 0xffffffc000187947 */ /* 0x000fea000383ffff */
.L_x_56:
[----:B------:R-:W-:-:S07]  /*6ff0*/  MOV R3, UR8 ;  /* 0x0000000800037c02 */ /* 0x000fce0008000f00 */
.L_x_117:
[----:B-1----:R1:W2:Y:S02]  /*7000*/  SYNCS.PHASECHK.TRANS64.TRYWAIT P0, [R3+URZ+0xc0], R0 ;  /* 0x0000c000030075a7 */ /* 0x0022a400080011ff */
[----:B--2---:R-:W-:Y:S05]  /*7010*/  @!P0 NANOSLEEP.SYNCS 0x989680 ;  /* 0x009896800000895d */ /* 0x004fea0003900000 */
[----:B------:R-:W2:Y:S02]  /*7020*/  @!P0 SYNCS.PHASECHK.TRANS64 P0, [R3+URZ+0xc0], R0 ;  /* 0x0000c000030085a7 */ /* 0x000ea400080010ff */
[----:B--2---:R-:W-:Y:S05]  /*7030*/  @!P0 BRA `(.L_x_117) ;  /* 0xfffffffc00f08947 */ /* 0x004fea000383ffff */
[----:B------:R-:W-:Y:S05]  /*7040*/  BRA `(.L_x_118) ;  /* 0xffffffc000507947 */ /* 0x000fea000383ffff */
.L_x_59:
[----:B------:R-:W-:Y:S07]  /*7050*/  MOV R0, UR7 ;  /* 0x0000000700007c02 */ /* 0x000fee0008000f00 */
.L_x_119:
[----:B-1----:R1:W2:Y:S02]  /*7060*/  SYNCS.PHASECHK.TRANS64.TRYWAIT P0, [R0+URZ], R3 ;  /* 0x00000003000075a7 */ /* 0x0022a400080011ff */
[----:B--2---:R-:W-:Y:S05]  /*7070*/  @!P0 NANOSLEEP.SYNCS 0x989680 ;  /* 0x009896800000895d */ /* 0x004fea0003900000 */
[----:B------:R-:W2:Y:S02]  /*7080*/  @!P0 SYNCS.PHASECHK.TRANS64 P0, [R0+URZ], R3 ;  /* 0x00000003000085a7 */ /* 0x000ea400080010ff */
[----:B--2---:R-:W-:Y:S05]  /*7090*/  @!P0 BRA `(.L_x_119) ;  /* 0xfffffffc00f08947 */ /* 0x004fea000383ffff */
[----:B------:R-:W-:Y:S05]  /*70a0*/  BRA `(.L_x_58) ;  /* 0xffffffc0006c7947 */ /* 0x000fea000383ffff */
.L_x_62:
[----:B------:R-:W-:-:S07]  /*70b0*/  MOV R0, UR5 ;  /* 0x0000000500007c02 */ /* 0x000fce0008000f00 */
.L_x_120:
[----:B--2---:R2:W3:Y:S02]  /*70c0*/  SYNCS.PHASECHK.TRANS64.TRYWAIT P0, [R0+URZ], R3 ;  /* 0x00000003000075a7 */ /* 0x0044e400080011ff */
[----:B---3--:R-:W-:Y:S05]  /*70d0*/  @!P0 NANOSLEEP.SYNCS 0x989680 ;  /* 0x009896800000895d */ /* 0x008fea0003900000 */
[----:B------:R-:W3:Y:S02]  /*70e0*/  @!P0 SYNCS.PHASECHK.TRANS64 P0, [R0+URZ], R3 ;  /* 0x00000003000085a7 */ /* 0x000ee400080010ff */
[----:B---3--:R-:W-:Y:S05]  /*70f0*/  @!P0 BRA `(.L_x_120) ;  /* 0xfffffffc00f08947 */ /* 0x008fea000383ffff */
[----:B------:R-:W-:Y:S05]  /*7100*/  BRA `(.L_x_121) ;  /* 0xffffffc400207947 */ /* 0x000fea000383ffff */
.L_x_63:
[----:B------:R-:W-:-:S07]  /*7110*/  MOV R0, UR5 ;  /* 0x0000000500007c02 */ /* 0x000fce0008000f00 */
.L_x_122:
[----:B-1----:R1:W2:Y:S02]  /*7120*/  SYNCS.PHASECHK.TRANS64.TRYWAIT P0, [R0+URZ], R3 ;  /* 0x00000003000075a7 */ /* 0x0022a400080011ff */
[----:B--2---:R-:W-:Y:S05]  /*7130*/  @!P0 NANOSLEEP.SYNCS 0x989680 ;  /* 0x009896800000895d */ /* 0x004fea0003900000 */
[----:B------:R-:W2:Y:S02]  /*7140*/  @!P0 SYNCS.PHASECHK.TRANS64 P0, [R0+URZ], R3 ;  /* 0x00000003000085a7 */ /* 0x000ea400080010ff */
[----:B--2---:R-:W-:Y:S05]  /*7150*/  @!P0 BRA `(.L_x_122) ;  /* 0xfffffffc00f08947 */ /* 0x004fea000383ffff */
[----:B------:R-:W-:Y:S05]  /*7160*/  BRA `(.L_x_123) ;  /* 0xffffffc4002c7947 */ /* 0x000fea000383ffff */
.L_x_64:
[----:B------:R-:W-:-:S07]  /*7170*/  MOV R0, UR5 ;  /* 0x0000000500007c02 */ /* 0x000fce0008000f00 */
.L_x_124:
[----:B-1----:R1:W2:Y:S02]  /*7180*/  SYNCS.PHASECHK.TRANS64.TRYWAIT P0, [R0+URZ], R3 ;  /* 0x00000003000075a7 */ /* 0x0022a400080011ff */
[----:B--2---:R-:W-:Y:S05]  /*7190*/  @!P0 NANOSLEEP.SYNCS 0x989680 ;  /* 0x009896800000895d */ /* 0x004fea0003900000 */
[----:B------:R-:W2:Y:S02]  /*71a0*/  @!P0 SYNCS.PHASECHK.TRANS64 P0, [R0+URZ], R3 ;  /* 0x00000003000085a7 */ /* 0x000ea400080010ff */
[----:B--2---:R-:W-:Y:S05]  /*71b0*/  @!P0 BRA `(.L_x_124) ;  /* 0xfffffffc00f08947 */ /* 0x004fea000383ffff */
[----:B------:R-:W-:Y:S05]  /*71c0*/  BRA `(.L_x_125) ;  /* 0xffffffc400387947 */ /* 0x000fea000383ffff */
.L_x_65:
[----:B------:R-:W-:-:S07]  /*71d0*/  MOV R0, UR7 ;  /* 0x0000000700007c02 */ /* 0x000fce0008000f00 */
.L_x_126:
[----:B-1----:R1:W2:Y:S02]  /*71e0*/  SYNCS.PHASECHK.TRANS64.TRYWAIT P0, [R0+URZ], R3 ;  /* 0x00000003000075a7 */ /* 0x0022a400080011ff */
[----:B--2---:R-:W-:Y:S05]  /*71f0*/  @!P0 NANOSLEEP.SYNCS 0x989680 ;  /* 0x009896800000895d */ /* 0x004fea0003900000 */
[----:B------:R-:W2:Y:S02]  /*7200*/  @!P0 SYNCS.PHASECHK.TRANS64 P0, [R0+URZ], R3 ;  /* 0x00000003000085a7 */ /* 0x000ea400080010ff */
[----:B--2---:R-:W-:Y:S05]  /*7210*/  @!P0 BRA `(.L_x_126) ;  /* 0xfffffffc00f08947 */ /* 0x004fea000383ffff */
[----:B------:R-:W-:Y:S05]  /*7220*/  BRA `(.L_x_127) ;  /* 0xffffffc400447947 */ /* 0x000fea000383ffff */
.L_x_70:
[----:B---3--:R3:W1:Y:S02]  /*7230*/  SYNCS.PHASECHK.TRANS64.TRYWAIT P0, [R0+URZ+0x80], R3 ;  /* 0x00008003000075a7 */ /* 0x00866400080011ff */
[----:B-1----:R-:W-:Y:S05]  /*7240*/  @!P0 NANOSLEEP.SYNCS 0x989680 ;  /* 0x009896800000895d */ /* 0x002fea0003900000 */
[----:B------:R-:W1:Y:S02]  /*7250*/  @!P0 SYNCS.PHASECHK.TRANS64 P0, [R0+URZ+0x80], R3 ;  /* 0x00008003000085a7 */ /* 0x000e6400080010ff */
[----:B-1----:R-:W-:Y:S05]  /*7260*/  @!P0 BRA `(.L_x_70) ;  /* 0xfffffffc00f08947 */ /* 0x002fea000383ffff */
[----:B------:R-:W-:Y:S05]  /*7270*/  BRA `(.L_x_128) ;  /* 0xffffffc800407947 */ /* 0x000fea000383ffff */
.L_x_73:
[----:B------:R-:W-:Y:S07]  /*7280*/  MOV R0, UR6 ;  /* 0x0000000600007c02 */ /* 0x000fee0008000f00 */
.L_x_129:
[----:B-1----:R1:W3:Y:S02]  /*7290*/  SYNCS.PHASECHK.TRANS64.TRYWAIT P0, [R0+URZ+0x78], R3 ;  /* 0x00007803000075a7 */ /* 0x0022e400080011ff */
[----:B---3--:R-:W-:Y:S05]  /*72a0*/  @!P0 NANOSLEEP.SYNCS 0x989680 ;  /* 0x009896800000895d */ /* 0x008fea0003900000 */
[----:B------:R-:W3:Y:S02]  /*72b0*/  @!P0 SYNCS.PHASECHK.TRANS64 P0, [R0+URZ+0x78], R3 ;  /* 0x00007803000085a7 */ /* 0x000ee400080010ff */
[----:B---3--:R-:W-:Y:S05]  /*72c0*/  @!P0 BRA `(.L_x_129) ;  /* 0xfffffffc00f08947 */ /* 0x008fea000383ffff */
[----:B------:R-:W-:Y:S05]  /*72d0*/  BRA `(.L_x_72) ;  /* 0xffffffcc002c7947 */ /* 0x000fea000383ffff */
.L_x_76:
[----:B------:R-:W-:Y:S07]  /*72e0*/  MOV R3, UR6 ;  /* 0x0000000600037c02 */ /* 0x000fee0008000f00 */
.L_x_130:
[----:B-1----:R1:W2:Y:S02]  /*72f0*/  SYNCS.PHASECHK.TRANS64.TRYWAIT P2, [R3+URZ+0x68], R26 ;  /* 0x0000681a030075a7 */ /* 0x0022a400080411ff */
[----:B--2---:R-:W-:Y:S05]  /*7300*/  @!P2 NANOSLEEP.SYNCS 0x989680 ;  /* 0x009896800000a95d */ /* 0x004fea0003900000 */
[----:B------:R-:W2:Y:S02]  /*7310*/  @!P2 SYNCS.PHASECHK.TRANS64 P2, [R3+URZ+0x68], R26 ;  /* 0x0000681a0300a5a7 */ /* 0x000ea400080410ff */
[----:B--2---:R-:W-:Y:S05]  /*7320*/  @!P2 BRA `(.L_x_130) ;  /* 0xfffffffc00f0a947 */ /* 0x004fea000383ffff */
[----:B------:R-:W-:Y:S05]  /*7330*/  BRA `(.L_x_131) ;  /* 0xffffffcc00c07947 */ /* 0x000fea000383ffff */
.L_x_79:
[----:B--2---:R2:W4:Y:S02]  /*7340*/  SYNCS.PHASECHK.TRANS64.TRYWAIT P0, [R0+URZ+0x80], R3 ;  /* 0x00008003000075a7 */ /* 0x00452400080011ff */
[----:B----4-:R-:W-:Y:S05]  /*7350*/  @!P0 NANOSLEEP.SYNCS 0x989680 ;  /* 0x009896800000895d */ /* 0x010fea0003900000 */
[----:B------:R-:W4:Y:S02]  /*7360*/  @!P0 SYNCS.PHASECHK.TRANS64 P0, [R0+URZ+0x80], R3 ;  /* 0x00008003000085a7 */ /* 0x000f2400080010ff */
[----:B----4-:R-:W-:Y:S05]  /*7370*/  @!P0 BRA `(.L_x_79) ;  /* 0xfffffffc00f08947 */ /* 0x010fea000383ffff */
[----:B------:R-:W-:Y:S05]  /*7380*/  BRA `(.L_x_132) ;  /* 0xffffffd400207947 */ /* 0x000fea000383ffff */
.L_x_90:
[----:B-1----:R-:W-:Y:S04]  /*7390*/  MOV R0, UR43 ;  /* 0x0000002b00007c02 */ /* 0x002fe80008000f00 */
[----:B------:R1:W2:Y:S03]  /*73a0*/  SYNCS.PHASECHK.TRANS64.TRYWAIT P1, [R0+URZ+0x60], R3 ;  /* 0x00006003000075a7 */ /* 0x0002a600080211ff */
[----:B--2---:R-:W-:Y:S05]  /*73b0*/  @!P1 NANOSLEEP.SYNCS 0x989680 ;  /* 0x009896800000995d */ /* 0x004fea0003900000 */
[----:B------:R-:W2:Y:S02]  /*73c0*/  @!P1 SYNCS.PHASECHK.TRANS64 P1, [R0+URZ+0x60], R3 ;  /* 0x00006003000095a7 */ /* 0x000ea400080210ff */
[----:B--2---:R-:W-:Y:S05]  /*73d0*/  @!P1 BRA `(.L_x_90) ;  /* 0xfffffffc00ec9947 */ /* 0x004fea000383ffff */
[----:B------:R-:W-:Y:S05]  /*73e0*/  BRA `(.L_x_89) ;  /* 0xffffffe0001c7947 */ /* 0x000fea000383ffff */
.L_x_92:
[----:B------:R1:W1:Y:S02]  /*73f0*/  SYNCS.PHASECHK.TRANS64.TRYWAIT P1, [R148+URZ+0xa0], R5 ;  /* 0x0000a005940075a7 */ /* 0x00026400080211ff */
[----:B-1----:R-:W-:Y:S05]  /*7400*/  @!P1 NANOSLEEP.SYNCS 0x989680 ;  /* 0x009896800000995d */ /* 0x002fea0003900000 */
[----:B------:R-:W1:Y:S02]  /*7410*/  @!P1 SYNCS.PHASECHK.TRANS64 P1, [R148+URZ+0xa0], R5 ;  /* 0x0000a005940095a7 */ /* 0x000e6400080210ff */
[----:B-1----:R-:W-:Y:S05]  /*7420*/  @!P1 BRA `(.L_x_92) ;  /* 0xfffffffc00f09947 */ /* 0x002fea000383ffff */
[----:B------:R-:W-:Y:S05]  /*7430*/  BRA `(.L_x_91) ;  /* 0xffffffe000607947 */ /* 0x000fea000383ffff */
        .weak           $__internal_0_$__cuda_sm10x_tcgen05_guardrail_trap_col_being_dealloced_not_returned_by_alloc
        .type           $__internal_0_$__cuda_sm10x_tcgen05_guardrail_trap_col_being_dealloced_not_returned_by_alloc,@function
        .size           $__internal_0_$__cuda_sm10x_tcgen05_guardrail_trap_col_being_dealloced_not_returned_by_alloc,($__internal_1_$__cuda_sm10x_tcgen05_guardrail_trap_phase_invalid_during_alloc - $__internal_0_$__cuda_sm10x_tcgen05_guardrail_trap_col_being_dealloced_not_returned_by_alloc)
$__internal_0_$__cuda_sm10x_tcgen05_guardrail_trap_col_being_dealloced_not_returned_by_alloc:
[----:B------:R-:W-:Y:S05]  /*7440*/  BPT.TRAP 0x1 ;  /* 0x000000040000795c */ /* 0x000fea0000300000 */
[----:B------:R-:W-:-:S04]  /*7450*/  HFMA2 R3, -RZ, RZ, 0, 0 ;  /* 0x00000000ff037431 */ /* 0x000fc800000001ff */
[----:B------:R-:W-:Y:S05]  /*7460*/  RET.REL.NODEC R2 `(_ZN7cutlass13device_kernelINS_4gemm6kernel13GemmUniversalIN4cute5tupleIJiiiiEEENS1_10collective13CollectiveMmaINS1_35MainloopSm100TmaUmmaWarpSpecializedILi6ELi2ELi4ENS5_IJNS4_1CILi1EEESB_SB_EEEEENS5_IJNSA_ILi128EEENSA_ILi64EEESF_EEEaNS5_IJlSB_lEEEaSH_NS4_8TiledMMAINS4_8MMA_AtomIJNS4_15SM100_MMA_S8_SSIaaiLi128ELi64ELNS4_4UMMA5MajorE0ELSM_0ELNSL_8SaturateE0EEEEEENS4_6LayoutISC_NS5_IJNSA_ILi0EEESR_SR_EEEEENS5_IJNS4_10UnderscoreESU_SU_EEEEENS4_13SM90_TMA_LOADENS4_14ComposedLayoutINS4_7SwizzleILi2ELi4ELi3EEENS4_18smem_ptr_flag_bitsILi8EEENSQ_INS5_IJNSA_ILi8EEESF_EEENS5_IJSF_SB_EEEEEEEvNS4_8identityESX_S17_vS18_EENS_8epilogue10collective18CollectiveEpilogueINS1A_23Sm100TmaWarpSpecializedILi1ELi1ELi64ELb0ELb0EEEJSG_NS5_IJNSQ_ISE_SB_EENSQ_ISF_SB_EEEEEaSH_aSH_NS1A_6fusion15FusionCallbacksIS1E_NS1I_17LinearCombinationIaiaiLNS_15FloatRoundStyleE2EEESG_S1H_JEEENS4_5SM1004TMEM4LOAD26SM100_TMEM_LOAD_32dp32b64xESX_S17_NS4_39AutoVectorizingCopyWithAssumedAlignmentILi128EEENS4_14SM90_TMA_STOREES17_S1T_S1T_EEEvvEEEEvNT_6ParamsE) ;  /* 0xffffff8802e47950 */ /* 0x000fea0003c3ffff */
        .weak           $__internal_1_$__cuda_sm10x_tcgen05_guardrail_trap_phase_invalid_during_alloc
        .type           $__internal_1_$__cuda_sm10x_tcgen05_guardrail_trap_phase_invalid_during_alloc,@function
        .size           $__internal_1_$__cuda_sm10x_tcgen05_guardrail_trap_phase_invalid_during_alloc,($__internal_2_$__cuda_sm10x_tcgen05_guardrail_trap_unallocated_columns_being_dealloced - $__internal_1_$__cuda_sm10x_tcgen05_guardrail_trap_phase_invalid_during_alloc)
$__internal_1_$__cuda_sm10x_tcgen05_guardrail_trap_phase_invalid_during_alloc:
[----:B------:R-:W-:Y:S05]  /*7470*/  BPT.TRAP 0x1 ;  /* 0x000000040000795c */ /* 0x000fea0000300000 */
[----:B------:R-:W-:-:S04]  /*7480*/  MOV R3, 0x0 ;  /* 0x0000000000037802 */ /* 0x000fc80000000f00 */
[----:B------:R-:W-:Y:S05]  /*7490*/  RET.REL.NODEC R2 `(_ZN7cutlass13device_kernelINS_4gemm6kernel13GemmUniversalIN4cute5tupleIJiiiiEEENS1_10collective13CollectiveMmaINS1_35MainloopSm100TmaUmmaWarpSpecializedILi6ELi2ELi4ENS5_IJNS4_1CILi1EEESB_SB_EEEEENS5_IJNSA_ILi128EEENSA_ILi64EEESF_EEEaNS5_IJlSB_lEEEaSH_NS4_8TiledMMAINS4_8MMA_AtomIJNS4_15SM100_MMA_S8_SSIaaiLi128ELi64ELNS4_4UMMA5MajorE0ELSM_0ELNSL_8SaturateE0EEEEEENS4_6LayoutISC_NS5_IJNSA_ILi0EEESR_SR_EEEEENS5_IJNS4_10UnderscoreESU_SU_EEEEENS4_13SM90_TMA_LOADENS4_14ComposedLayoutINS4_7SwizzleILi2ELi4ELi3EEENS4_18smem_ptr_flag_bitsILi8EEENSQ_INS5_IJNSA_ILi8EEESF_EEENS5_IJSF_SB_EEEEEEEvNS4_8identityESX_S17_vS18_EENS_8epilogue10collective18CollectiveEpilogueINS1A_23Sm100TmaWarpSpecializedILi1ELi1ELi64ELb0ELb0EEEJSG_NS5_IJNSQ_ISE_SB_EENSQ_ISF_SB_EEEEEaSH_aSH_NS1A_6fusion15FusionCallbacksIS1E_NS1I_17LinearCombinationIaiaiLNS_15FloatRoundStyleE2EEESG_S1H_JEEENS4_5SM1004TMEM4LOAD26SM100_TMEM_LOAD_32dp32b64xESX_S17_NS4_39AutoVectorizingCopyWithAssumedAlignmentILi128EEENS4_14SM90_TMA_STOREES17_S1T_S1T_EEEvvEEEEvNT_6ParamsE) ;  /* 0xffffff8802d87950 */ /* 0x000fea0003c3ffff */
        .weak           $__internal_2_$__cuda_sm10x_tcgen05_guardrail_trap_unallocated_columns_being_dealloced
        .type           $__internal_2_$__cuda_sm10x_tcgen05_guardrail_trap_unallocated_columns_being_dealloced,@function
        .size           $__internal_2_$__cuda_sm10x_tcgen05_guardrail_trap_unallocated_columns_being_dealloced,(.L_x_134 - $__internal_2_$__cuda_sm10x_tcgen05_guardrail_trap_unallocated_columns_being_dealloced)
$__internal_2_$__cuda_sm10x_tcgen05_guardrail_trap_unallocated_columns_being_dealloced:
[----:B------:R-:W-:Y:S05]  /*74a0*/  BPT.TRAP 0x1 ;  /* 0x000000040000795c */ /* 0x000fea0000300000 */
[----:B------:R-:W-:-:S04]  /*74b0*/  HFMA2 R3, -RZ, RZ, 0, 0 ;  /* 0x00000000ff037431 */ /* 0x000fc800000001ff */
[----:B------:R-:W-:Y:S05]  /*74c0*/  RET.REL.NODEC R2 `(_ZN7cutlass13device_kernelINS_4gemm6kernel13GemmUniversalIN4cute5tupleIJiiiiEEENS1_10collective13CollectiveMmaINS1_35MainloopSm100TmaUmmaWarpSpecializedILi6ELi2ELi4ENS5_IJNS4_1CILi1EEESB_SB_EEEEENS5_IJNSA_ILi128EEENSA_ILi64EEESF_EEEaNS5_IJlSB_lEEEaSH_NS4_8TiledMMAINS4_8MMA_AtomIJNS4_15SM100_MMA_S8_SSIaaiLi128ELi64ELNS4_4UMMA5MajorE0ELSM_0ELNSL_8SaturateE0EEEEEENS4_6LayoutISC_NS5_IJNSA_ILi0EEESR_SR_EEEEENS5_IJNS4_10UnderscoreESU_SU_EEEEENS4_13SM90_TMA_LOADENS4_14ComposedLayoutINS4_7SwizzleILi2ELi4ELi3EEENS4_18smem_ptr_flag_bitsILi8EEENSQ_INS5_IJNSA_ILi8EEESF_EEENS5_IJSF_SB_EEEEEEEvNS4_8identityESX_S17_vS18_EENS_8epilogue10collective18CollectiveEpilogueINS1A_23Sm100TmaWarpSpecializedILi1ELi1ELi64ELb0ELb0EEEJSG_NS5_IJNSQ_ISE_SB_EENSQ_ISF_SB_EEEEEaSH_aSH_NS1A_6fusion15FusionCallbacksIS1E_NS1I_17LinearCombinationIaiaiLNS_15FloatRoundStyleE2EEESG_S1H_JEEENS4_5SM1004TMEM4LOAD26SM100_TMEM_LOAD_32dp32b64xESX_S17_NS4_39AutoVectorizingCopyWithAssumedAlignmentILi128EEENS4_14SM90_TMA_STOREES17_S1T_S1T_EEEvvEEEEvNT_6ParamsE) ;  /* 0xffffff8802cc7950 */ /* 0x000fea0003c3ffff */
.L_x_133:
[----:B------:R-:W-:-:S00]  /*74d0*/  BRA `(.L_x_133) ;  /* 0xfffffffc00fc7947 */ /* 0x000fc0000383ffff */
[----:B------:R-:W-:-:S00]  /*74e0*/  NOP ;  /* 0x0000000000007918 */ /* 0x000fc00000000000 */
        /* <DEDUP_REMOVED lines=9> */
.L_x_134:


//--------------------- .nv.global.init           --------------------------
	.section	.nv.global.init,"aw",@progbits
.nv.global.init:
	.type		$str$27,@object
	.size		$str$27,($str$28 - $str$27)
$str$27:
        /*0000*/ 	.byte	0x28, 0x61, 0x64, 0x64, 0x72, 0x65, 0x73, 0x73, 0x20, 0x26, 0x20, 0x6d, 0x61, 0x73, 0x6b, 0x29
        /*0010*/ 	.byte	0x20, 0x3d, 0x3d, 0x20, 0x30, 0x00
	.type		$str$28,@object
	.size		$str$28,($str$26 - $str$28)
$str$28:
        /*0016*/ 	.byte	0x2f, 0x74, 0x6d, 0x70, 0x2f, 0x63, 0x75, 0x74, 0x6c, 0x61, 0x73, 0x73, 0x5f, 0x73, 0x77, 0x65
        /*0026*/ 	.byte	0x65, 0x70, 0x5f, 0x73, 0x72, 0x63, 0x2f, 0x69, 0x6e, 0x63, 0x6c, 0x75, 0x64, 0x65, 0x2f, 0x63
        /*0036*/ 	.byte	0x75, 0x74, 0x65, 0x2f, 0x70, 0x6f, 0x69, 0x6e, 0x74, 0x65, 0x72, 0x5f, 0x66, 0x6c, 0x61, 0x67
        /*0046*/ 	.byte	0x67, 0x65, 0x64, 0x2e, 0x68, 0x70, 0x70, 0x00
	.type		$str$26,@object
	.size		$str$26,($str$25 - $str$26)
$str$26:
        /*004e*/ 	.byte	0x2f, 0x74, 0x6d, 0x70, 0x2f, 0x63, 0x75, 0x74, 0x6c, 0x61, 0x73, 0x73, 0x5f, 0x73, 0x77, 0x65
        /*005e*/ 	.byte	0x65, 0x70, 0x5f, 0x73, 0x72, 0x63, 0x2f, 0x69, 0x6e, 0x63, 0x6c, 0x75, 0x64, 0x65, 0x2f, 0x63
        /*006e*/ 	.byte	0x75, 0x74, 0x65, 0x2f, 0x61, 0x74, 0x6f, 0x6d, 0x2f, 0x63, 0x6f, 0x70, 0x79, 0x5f, 0x74, 0x72
        /*007e*/ 	.byte	0x61, 0x69, 0x74, 0x73, 0x5f, 0x73, 0x6d, 0x31, 0x30, 0x30, 0x2e, 0x68, 0x70, 0x70, 0x00
	.type		$str$25,@object
	.size		$str$25,(__unnamed_1 - $str$25)
$str$25:
        /*008d*/ 	.byte	0x28, 0x28, 0x75, 0x69, 0x6e, 0x74, 0x33, 0x32, 0x5f, 0x74, 0x28, 0x74, 0x68, 0x72, 0x65, 0x61
        /*009d*/ 	.byte	0x64, 0x49, 0x64, 0x78, 0x2e, 0x78, 0x29, 0x20, 0x2f, 0x20, 0x33, 0x32, 0x29, 0x20, 0x25, 0x20
        /*00ad*/ 	.byte	0x34, 0x29, 0x20, 0x3d, 0x3d, 0x20, 0x28, 0x28, 0x28, 0x74, 0x6d, 0x65, 0x6d, 0x5f, 0x61, 0x64
        /*00bd*/ 	.byte	0x64, 0x72, 0x20, 0x3e, 0x3e, 0x20, 0x31, 0x36, 0x29, 0x20, 0x2f, 0x20, 0x33, 0x32, 0x29, 0x20
        /*00cd*/ 	.byte	0x25, 0x20, 0x34, 0x29, 0x00
	.type		__unnamed_1,@object
	.size		__unnamed_1,(__unnamed_2 - __unnamed_1)
__unnamed_1:
        /*00d2*/ 	.byte	0x61, 0x75, 0x74, 0x6f, 0x20, 0x63, 0x75, 0x74, 0x65, 0x3a, 0x3a, 0x61, 0x73, 0x5f, 0x70, 0x6f
        /* <DEDUP_REMOVED lines=24> */
        /*0262*/ 	.byte	0x5d, 0x00
	.type		__unnamed_2,@object
	.size		__unnamed_2,(.L_2 - __unnamed_2)
__unnamed_2:
        /* <DEDUP_REMOVED lines=42> */
        /*0504*/ 	.byte	0x43, 0x3c, 0x30, 0x3e, 0x3e, 0x3e, 0x3e, 0x5d, 0x00
.L_2:


//--------------------- .nv.shared._ZN7cutlass13device_kernelINS_4gemm6kernel13GemmUniversalIN4cute5tupleIJiiiiEEENS1_10collective13CollectiveMmaINS1_35MainloopSm100TmaUmmaWarpSpecializedILi6ELi2ELi4ENS5_IJNS4_1CILi1EEESB_SB_EEEEENS5_IJNSA_ILi128EEENSA_ILi64EEESF_EEEaNS5_IJlSB_lEEEaSH_NS4_8TiledMMAINS4_8MMA_AtomIJNS4_15SM100_MMA_S8_SSIaaiLi128ELi64ELNS4_4UMMA5MajorE0ELSM_0ELNSL_8SaturateE0EEEEEENS4_6LayoutISC_NS5_IJNSA_ILi0EEESR_SR_EEEEENS5_IJNS4_10UnderscoreESU_SU_EEEEENS4_13SM90_TMA_LOADENS4_14ComposedLayoutINS4_7SwizzleILi2ELi4ELi3EEENS4_18smem_ptr_flag_bitsILi8EEENSQ_INS5_IJNSA_ILi8EEESF_EEENS5_IJSF_SB_EEEEEEEvNS4_8identityESX_S17_vS18_EENS_8epilogue10collective18CollectiveEpilogueINS1A_23Sm100TmaWarpSpecializedILi1ELi1ELi64ELb0ELb0EEEJSG_NS5_IJNSQ_ISE_SB_EENSQ_ISF_SB_EEEEEaSH_aSH_NS1A_6fusion15FusionCallbacksIS1E_NS1I_17LinearCombinationIaiaiLNS_15FloatRoundStyleE2EEESG_S1H_JEEENS4_5SM1004TMEM4LOAD26SM100_TMEM_LOAD_32dp32b64xESX_S17_NS4_39AutoVectorizingCopyWithAssumedAlignmentILi128EEENS4_14SM90_TMA_STOREES17_S1T_S1T_EEEvvEEEEvNT_6ParamsE --------------------------
	.section	.nv.shared._ZN7cutlass13device_kernelINS_4gemm6kernel13GemmUniversalIN4cute5tupleIJiiiiEEENS1_10collective13CollectiveMmaINS1_35MainloopSm100TmaUmmaWarpSpecializedILi6ELi2ELi4ENS5_IJNS4_1CILi1EEESB_SB_EEEEENS5_IJNSA_ILi128EEENSA_ILi64EEESF_EEEaNS5_IJlSB_lEEEaSH_NS4_8TiledMMAINS4_8MMA_AtomIJNS4_15SM100_MMA_S8_SSIaaiLi128ELi64ELNS4_4UMMA5MajorE0ELSM_0ELNSL_8SaturateE0EEEEEENS4_6LayoutISC_NS5_IJNSA_ILi0EEESR_SR_EEEEENS5_IJNS4_10UnderscoreESU_SU_EEEEENS4_13SM90_TMA_LOADENS4_14ComposedLayoutINS4_7SwizzleILi2ELi4ELi3EEENS4_18smem_ptr_flag_bitsILi8EEENSQ_INS5_IJNSA_ILi8EEESF_EEENS5_IJSF_SB_EEEEEEEvNS4_8identityESX_S17_vS18_EENS_8epilogue10collective18CollectiveEpilogueINS1A_23Sm100TmaWarpSpecializedILi1ELi1ELi64ELb0ELb0EEEJSG_NS5_IJNSQ_ISE_SB_EENSQ_ISF_SB_EEEEEaSH_aSH_NS1A_6fusion15FusionCallbacksIS1E_NS1I_17LinearCombinationIaiaiLNS_15FloatRoundStyleE2EEESG_S1H_JEEENS4_5SM1004TMEM4LOAD26SM100_TMEM_LOAD_32dp32b64xESX_S17_NS4_39AutoVectorizingCopyWithAssumedAlignmentILi128EEENS4_14SM90_TMA_STOREES17_S1T_S1T_EEEvvEEEEvNT_6ParamsE,"aw",@nobits
	.sectionflags	@""
	.align	16
	.zero		1024


//--------------------- .nv.shared.reserved.0     --------------------------
	.section	.nv.shared.reserved.0,"aw",@nobits
	.weak		__nv_reservedSMEM_offset_0_alias
	.size		__nv_reservedSMEM_offset_0_alias, 0, 64
	.other		__nv_reservedSMEM_offset_0_alias,@"STO_CUDA_RESERVED_SHARED STV_DEFAULT"
__nv_reservedSMEM_offset_0_alias:
	.zero		0
.nv.shared.reserved.0:
	.zero		64
	.weak		__nv_reservedSMEM_tcgen05_partition
	.type		__nv_reservedSMEM_tcgen05_partition,@object
	.size		__nv_reservedSMEM_tcgen05_partition,(.L_0 - __nv_reservedSMEM_tcgen05_partition)
__nv_reservedSMEM_tcgen05_partition:
	.zero		32
.L_0:


//--------------------- .nv.global                --------------------------
	.section	.nv.global,"aw",@nobits
.nv.global:
	.type		_ZN40_INTERNAL_5541f545_4_k_cu_32fa070d_338454cute1_E,@object
	.size		_ZN40_INTERNAL_5541f545_4_k_cu_32fa070d_338454cute1_E,(_ZN40_INTERNAL_5541f545_4_k_cu_32fa070d_338454cuda3std3__45__cpo6cbeginE - _ZN40_INTERNAL_5541f545_4_k_cu_32fa070d_338454cute1_E)
_ZN40_INTERNAL_5541f545_4_k_cu_32fa070d_338454cute1_E:
	.zero		1
	.type		_ZN40_INTERNAL_5541f545_4_k_cu_32fa070d_338454cuda3std3__45__cpo6cbeginE,@object
	.size		_ZN40_INTERNAL_5541f545_4_k_cu_32fa070d_338454cuda3std3__45__cpo6cbeginE,(_ZN40_INTERNAL_5541f545_4_k_cu_32fa070d_338454cuda3std3__48in_placeE - _ZN40_INTERNAL_5541f545_4_k_cu_32fa070d_338454cuda3std3__45__cpo6cbeginE)
_ZN40_INTERNAL_5541f545_4_k_cu_32fa070d_338454cuda3std3__45__cpo6cbeginE:
	.zero		1
	.type		_ZN40_INTERNAL_5541f545_4_k_cu_32fa070d_338454cuda3std3__48in_placeE,@object
	.size		_ZN40_INTERNAL_5541f545_4_k_cu_32fa070d_338454cuda3std3__48in_placeE,(_ZN40_INTERNAL_5541f545_4_k_cu_32fa070d_338454cuda3std6ranges3__45__cpo9iter_moveE - _ZN40_INTERNAL_5541f545_4_k_cu_32fa070d_338454cuda3std3__48in_placeE)
_ZN40_INTERNAL_5541f545_4_k_cu_32fa070d_338454cuda3std3__48in_placeE:
	.zero		1
	.type		_ZN40_INTERNAL_5541f545_4_k_cu_32fa070d_338454cuda3std6ranges3__45__cpo9iter_moveE,@object
	.size		_ZN40_INTERNAL_5541f545_4_k_cu_32fa070d_338454cuda3std6ranges3__45__cpo9iter_moveE,(_ZN40_INTERNAL_5541f545_4_k_cu_32fa070d_338454cuda3std3__45__cpo5beginE - _ZN40_INTERNAL_5541f545_4_k_cu_32fa070d_338454cuda3std6ranges3__45__cpo9iter_moveE)
_ZN40_INTERNAL_5541f545_4_k_cu_32fa070d_338454cuda3std6ranges3__45__cpo9iter_moveE:
	.zero		1
	.type		_ZN40_INTERNAL_5541f545_4_k_cu_32fa070d_338454cuda3std3__45__cpo5beginE,@object
	.size		_ZN40_INTERNAL_5541f545_4_k_cu_32fa070d_338454cuda3std3__45__cpo5beginE,(_ZN40_INTERNAL_5541f545_4_k_cu_32fa070d_338454cuda3std3__442_GLOBAL__N__5541f545_4_k_cu_32fa070d_338456ignoreE - _ZN40_INTERNAL_5541f545_4_k_cu_32fa070d_338454cuda3std3__45__cpo5beginE)
_ZN40_INTERNAL_5541f545_4_k_cu_32fa070d_338454cuda3std3__45__cpo5beginE:
	.zero		1
	.type		_ZN40_INTERNAL_5541f545_4_k_cu_32fa070d_338454cuda3std3__442_GLOBAL__N__5541f545_4_k_cu_32fa070d_338456ignoreE,@object
	.size		_ZN40_INTERNAL_5541f545_4_k_cu_32fa070d_338454cuda3std3__442_GLOBAL__N__5541f545_4_k_cu_32fa070d_338456ignoreE,(_ZN40_INTERNAL_5541f545_4_k_cu_32fa070d_338454cute7productE - _ZN40_INTERNAL_5541f545_4_k_cu_32fa070d_338454cuda3std3__442_GLOBAL__N__5541f545_4_k_cu_32fa070d_338456ignoreE)
_ZN40_INTERNAL_5541f545_4_k_cu_32fa070d_338454cuda3std3__442_GLOBAL__N__5541f545_4_k_cu_32fa070d_338456ignoreE:
	.zero		1
	.type		_ZN40_INTERNAL_5541f545_4_k_cu_32fa070d_338454cute7productE,@object
	.size		_ZN40_INTERNAL_5541f545_4_k_cu_32fa070d_338454cute7productE,(_ZN40_INTERNAL_5541f545_4_k_cu_32fa070d_338454cuda3std3__45__cpo3endE - _ZN40_INTERNAL_5541f545_4_k_cu_32fa070d_338454cute7productE)
_ZN40_INTERNAL_5541f545_4_k_cu_32fa070d_338454cute7productE:
	.zero		1
	.type		_ZN40_INTERNAL_5541f545_4_k_cu_32fa070d_338454cuda3std3__45__cpo3endE,@object
	.size		_ZN40_INTERNAL_5541f545_4_k_cu_32fa070d_338454cuda3std3__45__cpo3endE,(_ZN40_INTERNAL_5541f545_4_k_cu_32fa070d_338454cuda3std3__419piecewise_constructE - _ZN40_INTERNAL_5541f545_4_k_cu_32fa070d_338454cuda3std3__45__cpo3endE)
_ZN40_INTERNAL_5541f545_4_k_cu_32fa070d_338454cuda3std3__45__cpo3endE:
	.zero		1
	.type		_ZN40_INTERNAL_5541f545_4_k_cu_32fa070d_338454cuda3std3__419piecewise_constructE,@object
	.size		_ZN40_INTERNAL_5541f545_4_k_cu_32fa070d_338454cuda3std3__419piecewise_constructE,(_ZN40_INTERNAL_5541f545_4_k_cu_32fa070d_338454cuda3std3__45__cpo4cendE - _ZN40_INTERNAL_5541f545_4_k_cu_32fa070d_338454cuda3std3__419piecewise_constructE)
_ZN40_INTERNAL_5541f545_4_k_cu_32fa070d_338454cuda3std3__419piecewise_constructE:
	.zero		1
	.type		_ZN40_INTERNAL_5541f545_4_k_cu_32fa070d_338454cuda3std3__45__cpo4cendE,@object
	.size		_ZN40_INTERNAL_5541f545_4_k_cu_32fa070d_338454cuda3std3__45__cpo4cendE,(_ZN40_INTERNAL_5541f545_4_k_cu_32fa070d_338454cuda3std6ranges3__45__cpo4swapE - _ZN40_INTERNAL_5541f545_4_k_cu_32fa070d_338454cuda3std3__45__cpo4cendE)
_ZN40_INTERNAL_5541f545_4_k_cu_32fa070d_338454cuda3std3__45__cpo4cendE:
	.zero		1
	.type		_ZN40_INTERNAL_5541f545_4_k_cu_32fa070d_338454cuda3std6ranges3__45__cpo4swapE,@object
	.size		_ZN40_INTERNAL_5541f545_4_k_cu_32fa070d_338454cuda3std6ranges3__45__cpo4swapE,(.L_10 - _ZN40_INTERNAL_5541f545_4_k_cu_32fa070d_338454cuda3std6ranges3__45__cpo4swapE)
_ZN40_INTERNAL_5541f545_4_k_cu_32fa070d_338454cuda3std6ranges3__45__cpo4swapE:
	.zero		1
.L_10:


//--------------------- .nv.constant0._ZN7cutlass13device_kernelINS_4gemm6kernel13GemmUniversalIN4cute5tupleIJiiiiEEENS1_10collective13CollectiveMmaINS1_35MainloopSm100TmaUmmaWarpSpecializedILi6ELi2ELi4ENS5_IJNS4_1CILi1EEESB_SB_EEEEENS5_IJNSA_ILi128EEENSA_ILi64EEESF_EEEaNS5_IJlSB_lEEEaSH_NS4_8TiledMMAINS4_8MMA_AtomIJNS4_15SM100_MMA_S8_SSIaaiLi128ELi64ELNS4_4UMMA5MajorE0ELSM_0ELNSL_8SaturateE0EEEEEENS4_6LayoutISC_NS5_IJNSA_ILi0EEESR_SR_EEEEENS5_IJNS4_10UnderscoreESU_SU_EEEEENS4_13SM90_TMA_LOADENS4_14ComposedLayoutINS4_7SwizzleILi2ELi4ELi3EEENS4_18smem_ptr_flag_bitsILi8EEENSQ_INS5_IJNSA_ILi8EEESF_EEENS5_IJSF_SB_EEEEEEEvNS4_8identityESX_S17_vS18_EENS_8epilogue10collective18CollectiveEpilogueINS1A_23Sm100TmaWarpSpecializedILi1ELi1ELi64ELb0ELb0EEEJSG_NS5_IJNSQ_ISE_SB_EENSQ_ISF_SB_EEEEEaSH_aSH_NS1A_6fusion15FusionCallbacksIS1E_NS1I_17LinearCombinationIaiaiLNS_15FloatRoundStyleE2EEESG_S1H_JEEENS4_5SM1004TMEM4LOAD26SM100_TMEM_LOAD_32dp32b64xESX_S17_NS4_39AutoVectorizingCopyWithAssumedAlignmentILi128EEENS4_14SM90_TMA_STOREES17_S1T_S1T_EEEvvEEEEvNT_6ParamsE --------------------------
	.section	.nv.constant0._ZN7cutlass13device_kernelINS_4gemm6kernel13GemmUniversalIN4cute5tupleIJiiiiEEENS1_10collective13CollectiveMmaINS1_35MainloopSm100TmaUmmaWarpSpecializedILi6ELi2ELi4ENS5_IJNS4_1CILi1EEESB_SB_EEEEENS5_IJNSA_ILi128EEENSA_ILi64EEESF_EEEaNS5_IJlSB_lEEEaSH_NS4_8TiledMMAINS4_8MMA_AtomIJNS4_15SM100_MMA_S8_SSIaaiLi128ELi64ELNS4_4UMMA5MajorE0ELSM_0ELNSL_8SaturateE0EEEEEENS4_6LayoutISC_NS5_IJNSA_ILi0EEESR_SR_EEEEENS5_IJNS4_10UnderscoreESU_SU_EEEEENS4_13SM90_TMA_LOADENS4_14ComposedLayoutINS4_7SwizzleILi2ELi4ELi3EEENS4_18smem_ptr_flag_bitsILi8EEENSQ_INS5_IJNSA_ILi8EEESF_EEENS5_IJSF_SB_EEEEEEEvNS4_8identityESX_S17_vS18_EENS_8epilogue10collective18CollectiveEpilogueINS1A_23Sm100TmaWarpSpecializedILi1ELi1ELi64ELb0ELb0EEEJSG_NS5_IJNSQ_ISE_SB_EENSQ_ISF_SB_EEEEEaSH_aSH_NS1A_6fusion15FusionCallbacksIS1E_NS1I_17LinearCombinationIaiaiLNS_15FloatRoundStyleE2EEESG_S1H_JEEENS4_5SM1004TMEM4LOAD26SM100_TMEM_LOAD_32dp32b64xESX_S17_NS4_39AutoVectorizingCopyWithAssumedAlignmentILi128EEENS4_14SM90_TMA_STOREES17_S1T_S1T_EEEvvEEEEvNT_6ParamsE,"a",@progbits
	.sectionflags	@""
	.align	4
.nv.constant0._ZN7cutlass13device_kernelINS_4gemm6kernel13GemmUniversalIN4cute5tupleIJiiiiEEENS1_10collective13CollectiveMmaINS1_35MainloopSm100TmaUmmaWarpSpecializedILi6ELi2ELi4ENS5_IJNS4_1CILi1EEESB_SB_EEEEENS5_IJNSA_ILi128EEENSA_ILi64EEESF_EEEaNS5_IJlSB_lEEEaSH_NS4_8TiledMMAINS4_8MMA_AtomIJNS4_15SM100_MMA_S8_SSIaaiLi128ELi64ELNS4_4UMMA5MajorE0ELSM_0ELNSL_8SaturateE0EEEEEENS4_6LayoutISC_NS5_IJNSA_ILi0EEESR_SR_EEEEENS5_IJNS4_10UnderscoreESU_SU_EEEEENS4_13SM90_TMA_LOADENS4_14ComposedLayoutINS4_7SwizzleILi2ELi4ELi3EEENS4_18smem_ptr_flag_bitsILi8EEENSQ_INS5_IJNSA_ILi8EEESF_EEENS5_IJSF_SB_EEEEEEEvNS4_8identityESX_S17_vS18_EENS_8epilogue10collective18CollectiveEpilogueINS1A_23Sm100TmaWarpSpecializedILi1ELi1ELi64ELb0ELb0EEEJSG_NS5_IJNSQ_ISE_SB_EENSQ_ISF_SB_EEEEEaSH_aSH_NS1A_6fusion15FusionCallbacksIS1E_NS1I_17LinearCombinationIaiaiLNS_15FloatRoundStyleE2EEESG_S1H_JEEENS4_5SM1004TMEM4LOAD26SM100_TMEM_LOAD_32dp32b64xESX_S17_NS4_39AutoVectorizingCopyWithAssumedAlignmentILi128EEENS4_14SM90_TMA_STOREES17_S1T_S1T_EEEvvEEEEvNT_6ParamsE:
	.zero		2944


//--------------------- SYMBOLS --------------------------

	.type		.nv.reservedSmem.offset0,@object
	.size		.nv.reservedSmem.offset0,0x4
	.type		.nv.reservedSmem.cap,@object
	.size		.nv.reservedSmem.cap,0x4
	.type		__assertfail,@function
